//
// Generated by NVIDIA NVVM Compiler
//
// Compiler Build ID: CL-36424714
// Cuda compilation tools, release 13.0, V13.0.88
// Based on NVVM 20.0.0
//

.version 9.0
.target sm_100
.address_size 64

	// .globl	roi_align_backward_kernel

.visible .entry roi_align_backward_kernel(
	.param .u32 roi_align_backward_kernel_param_0,
	.param .u64 .ptr .align 1 roi_align_backward_kernel_param_1,
	.param .u32 roi_align_backward_kernel_param_2,
	.param .f32 roi_align_backward_kernel_param_3,
	.param .u32 roi_align_backward_kernel_param_4,
	.param .u32 roi_align_backward_kernel_param_5,
	.param .u32 roi_align_backward_kernel_param_6,
	.param .u32 roi_align_backward_kernel_param_7,
	.param .u32 roi_align_backward_kernel_param_8,
	.param .u32 roi_align_backward_kernel_param_9,
	.param .u64 .ptr .align 1 roi_align_backward_kernel_param_10,
	.param .u64 .ptr .align 1 roi_align_backward_kernel_param_11,
	.param .u32 roi_align_backward_kernel_param_12
)
{
	.reg .pred 	%p<40>;
	.reg .b32 	%r<109>;
	.reg .b32 	%f<159>;
	.reg .b64 	%rd<68>;

	ld.param.u32 	%r40, [roi_align_backward_kernel_param_0];
	ld.param.u32 	%r42, [roi_align_backward_kernel_param_5];
	ld.param.u32 	%r43, [roi_align_backward_kernel_param_6];
	ld.param.u32 	%r44, [roi_align_backward_kernel_param_7];
	ld.param.u32 	%r45, [roi_align_backward_kernel_param_8];
	ld.param.u32 	%r46, [roi_align_backward_kernel_param_9];
	mov.u32 	%r47, %ctaid.x;
	mov.u32 	%r1, %ntid.x;
	mov.u32 	%r48, %tid.x;
	mad.lo.s32 	%r94, %r47, %r1, %r48;
	setp.ge.s32 	%p2, %r94, %r40;
	@%p2 bra 	$L__BB0_24;
	cvt.rn.f32.s32 	%f1, %r44;
	cvt.rn.f32.s32 	%f2, %r45;
	mul.lo.s32 	%r3, %r43, %r42;
	mul.lo.s32 	%r4, %r45, %r44;
	cvt.rn.f32.s32 	%f3, %r42;
	cvt.rn.f32.s32 	%f4, %r43;
	add.s32 	%r5, %r42, -1;
	add.s32 	%r6, %r43, -1;
	cvt.rn.f32.s32 	%f5, %r6;
	mov.u32 	%r49, %nctaid.x;
	mul.lo.s32 	%r7, %r1, %r49;
$L__BB0_2:
	ld.param.u64 	%rd67, [roi_align_backward_kernel_param_11];
	ld.param.u32 	%r93, [roi_align_backward_kernel_param_4];
	ld.param.f32 	%f145, [roi_align_backward_kernel_param_3];
	ld.param.u64 	%rd65, [roi_align_backward_kernel_param_1];
	setp.gt.s32 	%p3, %r46, 0;
	div.s32 	%r50, %r94, %r45;
	mul.lo.s32 	%r51, %r50, %r45;
	sub.s32 	%r9, %r94, %r51;
	div.s32 	%r52, %r50, %r44;
	mul.lo.s32 	%r53, %r52, %r44;
	sub.s32 	%r10, %r50, %r53;
	div.s32 	%r54, %r52, %r93;
	mul.lo.s32 	%r55, %r54, %r93;
	sub.s32 	%r56, %r52, %r55;
	mul.lo.s32 	%r57, %r54, 5;
	cvta.to.global.u64 	%rd6, %rd67;
	mul.wide.s32 	%rd7, %r57, 4;
	add.s64 	%rd8, %rd6, %rd7;
	ld.global.f32 	%f59, [%rd8];
	cvt.rzi.s32.f32 	%r58, %f59;
	ld.global.f32 	%f60, [%rd8+4];
	mul.f32 	%f6, %f145, %f60;
	ld.global.f32 	%f61, [%rd8+8];
	mul.f32 	%f7, %f145, %f61;
	ld.global.f32 	%f62, [%rd8+12];
	mul.f32 	%f63, %f145, %f62;
	ld.global.f32 	%f64, [%rd8+16];
	mul.f32 	%f65, %f145, %f64;
	sub.f32 	%f66, %f63, %f6;
	max.f32 	%f67, %f66, 0f3F800000;
	sub.f32 	%f68, %f65, %f7;
	max.f32 	%f69, %f68, 0f3F800000;
	div.rn.f32 	%f8, %f69, %f1;
	div.rn.f32 	%f9, %f67, %f2;
	mad.lo.s32 	%r59, %r58, %r93, %r56;
	mul.lo.s32 	%r60, %r3, %r59;
	cvt.s64.s32 	%rd1, %r60;
	mul.lo.s32 	%r61, %r4, %r52;
	cvt.s64.s32 	%rd9, %r61;
	mad.lo.s32 	%r62, %r10, %r45, %r9;
	cvt.s64.s32 	%rd10, %r62;
	add.s64 	%rd11, %rd9, %rd10;
	cvta.to.global.u64 	%rd12, %rd65;
	shl.b64 	%rd13, %rd11, 2;
	add.s64 	%rd14, %rd12, %rd13;
	ld.global.f32 	%f10, [%rd14];
	cvt.rpi.f32.f32 	%f70, %f8;
	cvt.rn.f32.u32 	%f71, %r46;
	selp.f32 	%f72, %f71, %f70, %p3;
	cvt.rzi.s32.f32 	%r11, %f72;
	cvt.rpi.f32.f32 	%f73, %f9;
	selp.f32 	%f74, %f71, %f73, %p3;
	cvt.rzi.s32.f32 	%r12, %f74;
	mul.lo.s32 	%r63, %r11, %r12;
	cvt.rn.f32.s32 	%f11, %r63;
	setp.lt.s32 	%p4, %r11, 1;
	@%p4 bra 	$L__BB0_23;
	ld.param.u64 	%rd66, [roi_align_backward_kernel_param_10];
	cvta.to.global.u64 	%rd15, %rd66;
	shl.b64 	%rd16, %rd1, 2;
	add.s64 	%rd2, %rd15, %rd16;
	cvt.rn.f32.s32 	%f75, %r10;
	fma.rn.f32 	%f12, %f8, %f75, %f7;
	cvt.rn.f32.s32 	%f76, %r9;
	fma.rn.f32 	%f13, %f9, %f76, %f6;
	cvt.rn.f32.s32 	%f14, %r12;
	and.b32  	%r13, %r12, 2147483646;
	mov.b32 	%r95, 0;
$L__BB0_4:
	setp.lt.s32 	%p5, %r12, 1;
	@%p5 bra 	$L__BB0_22;
	cvt.rn.f32.u32 	%f78, %r95;
	add.f32 	%f79, %f78, 0f3F000000;
	mul.f32 	%f80, %f8, %f79;
	cvt.rn.f32.u32 	%f81, %r11;
	div.rn.f32 	%f82, %f80, %f81;
	add.f32 	%f83, %f12, %f82;
	setp.eq.s32 	%p6, %r12, 1;
	setp.lt.f32 	%p7, %f83, 0fBF800000;
	setp.gt.f32 	%p8, %f83, %f3;
	or.pred  	%p1, %p7, %p8;
	setp.le.f32 	%p9, %f83, 0f00000000;
	selp.f32 	%f84, 0f00000000, %f83, %p9;
	cvt.rzi.s32.f32 	%r65, %f84;
	setp.lt.s32 	%p10, %r65, %r5;
	add.s32 	%r66, %r65, 1;
	min.s32 	%r15, %r65, %r5;
	selp.b32 	%r16, %r66, %r5, %p10;
	cvt.rn.f32.s32 	%f85, %r5;
	selp.f32 	%f86, %f84, %f85, %p10;
	cvt.rn.f32.s32 	%f87, %r15;
	sub.f32 	%f15, %f86, %f87;
	mov.f32 	%f88, 0f3F800000;
	sub.f32 	%f16, %f88, %f15;
	mov.f32 	%f154, 0f3F000000;
	@%p6 bra 	$L__BB0_17;
	mov.b32 	%r96, 0;
$L__BB0_7:
	cvt.rn.f32.u32 	%f90, %r96;
	add.f32 	%f91, %f90, 0f3F000000;
	mul.f32 	%f92, %f9, %f91;
	div.rn.f32 	%f93, %f92, %f14;
	add.f32 	%f17, %f13, %f93;
	setp.lt.f32 	%p11, %f17, 0fBF800000;
	setp.gt.f32 	%p12, %f17, %f4;
	or.pred  	%p13, %p11, %p12;
	or.pred  	%p15, %p1, %p13;
	mov.b32 	%r97, -1;
	mov.f32 	%f146, 0f00000000;
	mov.f32 	%f147, %f146;
	mov.f32 	%f148, %f146;
	mov.f32 	%f149, %f146;
	mov.u32 	%r98, %r97;
	mov.u32 	%r99, %r97;
	mov.u32 	%r100, %r97;
	@%p15 bra 	$L__BB0_9;
	setp.le.f32 	%p16, %f17, 0f00000000;
	selp.f32 	%f94, 0f00000000, %f17, %p16;
	cvt.rzi.s32.f32 	%r69, %f94;
	setp.lt.s32 	%p17, %r69, %r6;
	add.s32 	%r70, %r69, 1;
	min.s32 	%r97, %r69, %r6;
	selp.b32 	%r98, %r70, %r6, %p17;
	selp.f32 	%f95, %f94, %f5, %p17;
	cvt.rn.f32.s32 	%f96, %r97;
	sub.f32 	%f97, %f95, %f96;
	mov.f32 	%f98, 0f3F800000;
	sub.f32 	%f99, %f98, %f97;
	mul.f32 	%f146, %f16, %f99;
	mul.f32 	%f147, %f16, %f97;
	mul.f32 	%f148, %f15, %f99;
	mul.f32 	%f149, %f15, %f97;
	mov.u32 	%r99, %r15;
	mov.u32 	%r100, %r16;
$L__BB0_9:
	mul.f32 	%f100, %f10, %f146;
	div.rn.f32 	%f26, %f100, %f11;
	mul.f32 	%f101, %f10, %f147;
	div.rn.f32 	%f27, %f101, %f11;
	mul.f32 	%f102, %f10, %f148;
	div.rn.f32 	%f28, %f102, %f11;
	mul.f32 	%f29, %f10, %f149;
	or.b32  	%r71, %r97, %r98;
	or.b32  	%r72, %r71, %r99;
	or.b32  	%r73, %r72, %r100;
	setp.lt.s32 	%p18, %r73, 0;
	@%p18 bra 	$L__BB0_11;
	mul.lo.s32 	%r74, %r99, %r43;
	cvt.s64.s32 	%rd17, %r74;
	cvt.u64.u32 	%rd18, %r97;
	add.s64 	%rd19, %rd17, %rd18;
	shl.b64 	%rd20, %rd19, 2;
	add.s64 	%rd21, %rd2, %rd20;
	atom.global.add.f32 	%f103, [%rd21], %f26;
	cvt.u64.u32 	%rd22, %r98;
	add.s64 	%rd23, %rd17, %rd22;
	shl.b64 	%rd24, %rd23, 2;
	add.s64 	%rd25, %rd2, %rd24;
	atom.global.add.f32 	%f104, [%rd25], %f27;
	mul.lo.s32 	%r75, %r100, %r43;
	cvt.s64.s32 	%rd26, %r75;
	add.s64 	%rd27, %rd26, %rd18;
	shl.b64 	%rd28, %rd27, 2;
	add.s64 	%rd29, %rd2, %rd28;
	atom.global.add.f32 	%f105, [%rd29], %f28;
	add.s64 	%rd30, %rd26, %rd22;
	shl.b64 	%rd31, %rd30, 2;
	add.s64 	%rd32, %rd2, %rd31;
	div.rn.f32 	%f106, %f29, %f11;
	atom.global.add.f32 	%f107, [%rd32], %f106;
$L__BB0_11:
	add.s32 	%r24, %r96, 1;
	cvt.rn.f32.u32 	%f109, %r24;
	add.f32 	%f110, %f109, 0f3F000000;
	mul.f32 	%f111, %f9, %f110;
	div.rn.f32 	%f112, %f111, %f14;
	add.f32 	%f30, %f13, %f112;
	setp.lt.f32 	%p19, %f30, 0fBF800000;
	setp.gt.f32 	%p20, %f30, %f4;
	or.pred  	%p21, %p19, %p20;
	or.pred  	%p23, %p1, %p21;
	mov.b32 	%r101, -1;
	mov.f32 	%f150, 0f00000000;
	mov.f32 	%f151, %f150;
	mov.f32 	%f152, %f150;
	mov.f32 	%f153, %f150;
	mov.u32 	%r102, %r101;
	mov.u32 	%r103, %r101;
	mov.u32 	%r104, %r101;
	@%p23 bra 	$L__BB0_13;
	setp.le.f32 	%p24, %f30, 0f00000000;
	selp.f32 	%f113, 0f00000000, %f30, %p24;
	cvt.rzi.s32.f32 	%r77, %f113;
	setp.lt.s32 	%p25, %r77, %r6;
	add.s32 	%r78, %r77, 1;
	min.s32 	%r101, %r77, %r6;
	selp.b32 	%r102, %r78, %r6, %p25;
	selp.f32 	%f114, %f113, %f5, %p25;
	cvt.rn.f32.s32 	%f115, %r101;
	sub.f32 	%f116, %f114, %f115;
	mov.f32 	%f117, 0f3F800000;
	sub.f32 	%f118, %f117, %f116;
	mul.f32 	%f150, %f16, %f118;
	mul.f32 	%f151, %f16, %f116;
	mul.f32 	%f152, %f15, %f118;
	mul.f32 	%f153, %f15, %f116;
	mov.u32 	%r103, %r15;
	mov.u32 	%r104, %r16;
$L__BB0_13:
	mul.f32 	%f119, %f10, %f150;
	div.rn.f32 	%f39, %f119, %f11;
	mul.f32 	%f120, %f10, %f151;
	div.rn.f32 	%f40, %f120, %f11;
	mul.f32 	%f121, %f10, %f152;
	div.rn.f32 	%f41, %f121, %f11;
	mul.f32 	%f42, %f10, %f153;
	or.b32  	%r79, %r101, %r102;
	or.b32  	%r80, %r79, %r103;
	or.b32  	%r81, %r80, %r104;
	setp.lt.s32 	%p26, %r81, 0;
	@%p26 bra 	$L__BB0_15;
	mul.lo.s32 	%r82, %r103, %r43;
	cvt.s64.s32 	%rd33, %r82;
	cvt.u64.u32 	%rd34, %r101;
	add.s64 	%rd35, %rd33, %rd34;
	shl.b64 	%rd36, %rd35, 2;
	add.s64 	%rd37, %rd2, %rd36;
	atom.global.add.f32 	%f122, [%rd37], %f39;
	cvt.u64.u32 	%rd38, %r102;
	add.s64 	%rd39, %rd33, %rd38;
	shl.b64 	%rd40, %rd39, 2;
	add.s64 	%rd41, %rd2, %rd40;
	atom.global.add.f32 	%f123, [%rd41], %f40;
	mul.lo.s32 	%r83, %r104, %r43;
	cvt.s64.s32 	%rd42, %r83;
	add.s64 	%rd43, %rd42, %rd34;
	shl.b64 	%rd44, %rd43, 2;
	add.s64 	%rd45, %rd2, %rd44;
	atom.global.add.f32 	%f124, [%rd45], %f41;
	add.s64 	%rd46, %rd42, %rd38;
	shl.b64 	%rd47, %rd46, 2;
	add.s64 	%rd48, %rd2, %rd47;
	div.rn.f32 	%f125, %f42, %f11;
	atom.global.add.f32 	%f126, [%rd48], %f125;
$L__BB0_15:
	add.s32 	%r96, %r24, 1;
	setp.ne.s32 	%p27, %r96, %r13;
	@%p27 bra 	$L__BB0_7;
	cvt.rn.f32.u32 	%f127, %r13;
	add.f32 	%f154, %f127, 0f3F000000;
$L__BB0_17:
	and.b32  	%r84, %r12, 1;
	setp.eq.b32 	%p28, %r84, 1;
	not.pred 	%p29, %p28;
	@%p29 bra 	$L__BB0_22;
	mul.f32 	%f129, %f9, %f154;
	div.rn.f32 	%f130, %f129, %f14;
	add.f32 	%f45, %f13, %f130;
	setp.lt.f32 	%p30, %f45, 0fBF800000;
	setp.gt.f32 	%p31, %f45, %f4;
	or.pred  	%p32, %p30, %p31;
	or.pred  	%p34, %p1, %p32;
	mov.b32 	%r105, -1;
	mov.f32 	%f155, 0f00000000;
	mov.f32 	%f156, %f155;
	mov.f32 	%f157, %f155;
	mov.f32 	%f158, %f155;
	mov.u32 	%r106, %r105;
	mov.u32 	%r107, %r105;
	mov.u32 	%r108, %r105;
	@%p34 bra 	$L__BB0_20;
	setp.le.f32 	%p35, %f45, 0f00000000;
	selp.f32 	%f131, 0f00000000, %f45, %p35;
	cvt.rzi.s32.f32 	%r86, %f131;
	setp.lt.s32 	%p36, %r86, %r6;
	add.s32 	%r87, %r86, 1;
	min.s32 	%r105, %r86, %r6;
	selp.b32 	%r106, %r87, %r6, %p36;
	selp.f32 	%f132, %f131, %f5, %p36;
	cvt.rn.f32.s32 	%f133, %r105;
	sub.f32 	%f134, %f132, %f133;
	mov.f32 	%f135, 0f3F800000;
	sub.f32 	%f136, %f135, %f134;
	mul.f32 	%f155, %f16, %f136;
	mul.f32 	%f156, %f16, %f134;
	mul.f32 	%f157, %f15, %f136;
	mul.f32 	%f158, %f15, %f134;
	mov.u32 	%r107, %r15;
	mov.u32 	%r108, %r16;
$L__BB0_20:
	mul.f32 	%f137, %f10, %f155;
	div.rn.f32 	%f54, %f137, %f11;
	mul.f32 	%f138, %f10, %f156;
	div.rn.f32 	%f55, %f138, %f11;
	mul.f32 	%f139, %f10, %f157;
	div.rn.f32 	%f56, %f139, %f11;
	mul.f32 	%f57, %f10, %f158;
	or.b32  	%r88, %r105, %r106;
	or.b32  	%r89, %r88, %r107;
	or.b32  	%r90, %r89, %r108;
	setp.lt.s32 	%p37, %r90, 0;
	@%p37 bra 	$L__BB0_22;
	mul.lo.s32 	%r91, %r107, %r43;
	cvt.s64.s32 	%rd49, %r91;
	cvt.u64.u32 	%rd50, %r105;
	add.s64 	%rd51, %rd49, %rd50;
	shl.b64 	%rd52, %rd51, 2;
	add.s64 	%rd53, %rd2, %rd52;
	atom.global.add.f32 	%f140, [%rd53], %f54;
	cvt.u64.u32 	%rd54, %r106;
	add.s64 	%rd55, %rd49, %rd54;
	shl.b64 	%rd56, %rd55, 2;
	add.s64 	%rd57, %rd2, %rd56;
	atom.global.add.f32 	%f141, [%rd57], %f55;
	mul.lo.s32 	%r92, %r108, %r43;
	cvt.s64.s32 	%rd58, %r92;
	add.s64 	%rd59, %rd58, %rd50;
	shl.b64 	%rd60, %rd59, 2;
	add.s64 	%rd61, %rd2, %rd60;
	atom.global.add.f32 	%f142, [%rd61], %f56;
	add.s64 	%rd62, %rd58, %rd54;
	shl.b64 	%rd63, %rd62, 2;
	add.s64 	%rd64, %rd2, %rd63;
	div.rn.f32 	%f143, %f57, %f11;
	atom.global.add.f32 	%f144, [%rd64], %f143;
$L__BB0_22:
	add.s32 	%r95, %r95, 1;
	setp.ne.s32 	%p38, %r95, %r11;
	@%p38 bra 	$L__BB0_4;
$L__BB0_23:
	add.s32 	%r94, %r94, %r7;
	setp.lt.s32 	%p39, %r94, %r40;
	@%p39 bra 	$L__BB0_2;
$L__BB0_24:
	ret;

}


// ===== COMPILED SASS (sm_100) =====

	.target	sm_100

	.elftype	@"ET_EXEC"


//--------------------- .note.nv.tkinfo           --------------------------
	.section	.note.nv.tkinfo,"",@"SHT_NOTE"
	.sectionflags	@"SHF_NOTE_NV_TKINFO"
	.tkinfo
        /*0018*/ 	.word	0x00000002
        /*0030*/ 	.string	""
        /*0030*/ 	.string	"ptxas"
        /*0030*/ 	.string	"Cuda compilation tools, release 13.0, V13.0.88"
        /*0030*/ 	.string	"Build cuda_13.0.r13.0/compiler.36424714_0"
        /*0030*/ 	.string	"-arch sm_100 -m 64 "



//--------------------- .note.nv.cuinfo           --------------------------
	.section	.note.nv.cuinfo,"",@"SHT_NOTE"
	.sectionflags	@"SHF_NOTE_NV_CUINFO"
        /*0018*/ 	.short	0x0002
        /*001a*/ 	.short	0x0064
        /*001c*/ 	.short	0x0082
	.zero		2


//--------------------- .nv.info                  --------------------------
	.section	.nv.info,"",@"SHT_CUDA_INFO"
	.align	4


	//----- nvinfo : EIATTR_REGCOUNT
	.align		4
        /*0000*/ 	.byte	0x04, 0x2f
        /*0002*/ 	.short	(.L_1 - .L_0)
	.align		4
.L_0:
        /*0004*/ 	.word	index@(roi_align_backward_kernel)
        /*0008*/ 	.word	0x00000030


	//----- nvinfo : EIATTR_FRAME_SIZE
	.align		4
.L_1:
        /*000c*/ 	.byte	0x04, 0x11
        /*000e*/ 	.short	(.L_3 - .L_2)
	.align		4
.L_2:
        /*0010*/ 	.word	index@($__internal_0_$__cuda_sm3x_div_rn_noftz_f32_slowpath)
        /*0014*/ 	.word	0x00000000


	//----- nvinfo : EIATTR_FRAME_SIZE
	.align		4
.L_3:
        /*0018*/ 	.byte	0x04, 0x11
        /*001a*/ 	.short	(.L_5 - .L_4)
	.align		4
.L_4:
        /*001c*/ 	.word	index@(roi_align_backward_kernel)
        /*0020*/ 	.word	0x00000000


	//----- nvinfo : EIATTR_MIN_STACK_SIZE
	.align		4
.L_5:
        /*0024*/ 	.byte	0x04, 0x12
        /*0026*/ 	.short	(.L_7 - .L_6)
	.align		4
.L_6:
        /*0028*/ 	.word	index@(roi_align_backward_kernel)
        /*002c*/ 	.word	0x00000000
.L_7:


//--------------------- .nv.compat                --------------------------
	.section	.nv.compat,"",@"SHT_CUDA_COMPAT_INFO"
	.align	4
        /*0000*/ 	.byte	0x02, 0x09, 0x00, 0x00, 0x02, 0x02, 0x01, 0x00, 0x02, 0x05, 0x05, 0x00, 0x03, 0x07, 0x01, 0x01
        /*0010*/ 	.byte	0x02, 0x03, 0x00, 0x00, 0x02, 0x06, 0x01, 0x00, 0x04, 0x0b, 0x08, 0x00, 0x01, 0x00, 0x00, 0x00
        /*0020*/ 	.byte	0x00, 0x00, 0x00, 0x00


//--------------------- .nv.info.roi_align_backward_kernel --------------------------
	.section	.nv.info.roi_align_backward_kernel,"",@"SHT_CUDA_INFO"
	.sectionflags	@""
	.align	4


	//----- nvinfo : EIATTR_CUDA_API_VERSION
	.align		4
        /*0000*/ 	.byte	0x04, 0x37
        /*0002*/ 	.short	(.L_9 - .L_8)
.L_8:
        /*0004*/ 	.word	0x00000082


	//----- nvinfo : EIATTR_KPARAM_INFO
	.align		4
.L_9:
        /*0008*/ 	.byte	0x04, 0x17
        /*000a*/ 	.short	(.L_11 - .L_10)
.L_10:
        /*000c*/ 	.word	0x00000000
        /*0010*/ 	.short	0x000c
        /*0012*/ 	.short	0x0040
        /*0014*/ 	.byte	0x00, 0xf0, 0x11, 0x00


	//----- nvinfo : EIATTR_KPARAM_INFO
	.align		4
.L_11:
        /*0018*/ 	.byte	0x04, 0x17
        /*001a*/ 	.short	(.L_13 - .L_12)
.L_12:
        /*001c*/ 	.word	0x00000000
        /*0020*/ 	.short	0x000b
        /*0022*/ 	.short	0x0038
        /*0024*/ 	.byte	0x00, 0xf5, 0x21, 0x00


	//----- nvinfo : EIATTR_KPARAM_INFO
	.align		4
.L_13:
        /*0028*/ 	.byte	0x04, 0x17
        /*002a*/ 	.short	(.L_15 - .L_14)
.L_14:
        /*002c*/ 	.word	0x00000000
        /*0030*/ 	.short	0x000a
        /*0032*/ 	.short	0x0030
        /*0034*/ 	.byte	0x00, 0xf5, 0x21, 0x00


	//----- nvinfo : EIATTR_KPARAM_INFO
	.align		4
.L_15:
        /*0038*/ 	.byte	0x04, 0x17
        /*003a*/ 	.short	(.L_17 - .L_16)
.L_16:
        /*003c*/ 	.word	0x00000000
        /*0040*/ 	.short	0x0009
        /*0042*/ 	.short	0x002c
        /*0044*/ 	.byte	0x00, 0xf0, 0x11, 0x00


	//----- nvinfo : EIATTR_KPARAM_INFO
	.align		4
.L_17:
        /*0048*/ 	.byte	0x04, 0x17
        /*004a*/ 	.short	(.L_19 - .L_18)
.L_18:
        /*004c*/ 	.word	0x00000000
        /*0050*/ 	.short	0x0008
        /*0052*/ 	.short	0x0028
        /*0054*/ 	.byte	0x00, 0xf0, 0x11, 0x00


	//----- nvinfo : EIATTR_KPARAM_INFO
	.align		4
.L_19:
        /*0058*/ 	.byte	0x04, 0x17
        /*005a*/ 	.short	(.L_21 - .L_20)
.L_20:
        /*005c*/ 	.word	0x00000000
        /*0060*/ 	.short	0x0007
        /*0062*/ 	.short	0x0024
        /*0064*/ 	.byte	0x00, 0xf0, 0x11, 0x00


	//----- nvinfo : EIATTR_KPARAM_INFO
	.align		4
.L_21:
        /*0068*/ 	.byte	0x04, 0x17
        /*006a*/ 	.short	(.L_23 - .L_22)
.L_22:
        /*006c*/ 	.word	0x00000000
        /*0070*/ 	.short	0x0006
        /*0072*/ 	.short	0x0020
        /*0074*/ 	.byte	0x00, 0xf0, 0x11, 0x00


	//----- nvinfo : EIATTR_KPARAM_INFO
	.align		4
.L_23:
        /*0078*/ 	.byte	0x04, 0x17
        /*007a*/ 	.short	(.L_25 - .L_24)
.L_24:
        /*007c*/ 	.word	0x00000000
        /*0080*/ 	.short	0x0005
        /*0082*/ 	.short	0x001c
        /*0084*/ 	.byte	0x00, 0xf0, 0x11, 0x00


	//----- nvinfo : EIATTR_KPARAM_INFO
	.align		4
.L_25:
        /*0088*/ 	.byte	0x04, 0x17
        /*008a*/ 	.short	(.L_27 - .L_26)
.L_26:
        /*008c*/ 	.word	0x00000000
        /*0090*/ 	.short	0x0004
        /*0092*/ 	.short	0x0018
        /*0094*/ 	.byte	0x00, 0xf0, 0x11, 0x00


	//----- nvinfo : EIATTR_KPARAM_INFO
	.align		4
.L_27:
        /*0098*/ 	.byte	0x04, 0x17
        /*009a*/ 	.short	(.L_29 - .L_28)
.L_28:
        /*009c*/ 	.word	0x00000000
        /*00a0*/ 	.short	0x0003
        /*00a2*/ 	.short	0x0014
        /*00a4*/ 	.byte	0x00, 0xf0, 0x11, 0x00


	//----- nvinfo : EIATTR_KPARAM_INFO
	.align		4
.L_29:
        /*00a8*/ 	.byte	0x04, 0x17
        /*00aa*/ 	.short	(.L_31 - .L_30)
.L_30:
        /*00ac*/ 	.word	0x00000000
        /*00b0*/ 	.short	0x0002
        /*00b2*/ 	.short	0x0010
        /*00b4*/ 	.byte	0x00, 0xf0, 0x11, 0x00


	//----- nvinfo : EIATTR_KPARAM_INFO
	.align		4
.L_31:
        /*00b8*/ 	.byte	0x04, 0x17
        /*00ba*/ 	.short	(.L_33 - .L_32)
.L_32:
        /*00bc*/ 	.word	0x00000000
        /*00c0*/ 	.short	0x0001
        /*00c2*/ 	.short	0x0008
        /*00c4*/ 	.byte	0x00, 0xf5, 0x21, 0x00


	//----- nvinfo : EIATTR_KPARAM_INFO
	.align		4
.L_33:
        /*00c8*/ 	.byte	0x04, 0x17
        /*00ca*/ 	.short	(.L_35 - .L_34)
.L_34:
        /*00cc*/ 	.word	0x00000000
        /*00d0*/ 	.short	0x0000
        /*00d2*/ 	.short	0x0000
        /*00d4*/ 	.byte	0x00, 0xf0, 0x11, 0x00


	//----- nvinfo : EIATTR_SPARSE_MMA_MASK
	.align		4
.L_35:
        /*00d8*/ 	.byte	0x03, 0x50
        /*00da*/ 	.short	0x0000


	//----- nvinfo : EIATTR_MAXREG_COUNT
	.align		4
        /*00dc*/ 	.byte	0x03, 0x1b
        /*00de*/ 	.short	0x00ff


	//----- nvinfo : EIATTR_MERCURY_ISA_VERSION
	.align		4
        /*00e0*/ 	.byte	0x03, 0x5f
        /*00e2*/ 	.short	0x0101


	//----- nvinfo : EIATTR_VRC_CTA_INIT_COUNT
	.align		4
        /*00e4*/ 	.byte	0x02, 0x4a
	.zero		1
	.zero		1


	//----- nvinfo : EIATTR_EXIT_INSTR_OFFSETS
	.align		4
        /*00e8*/ 	.byte	0x04, 0x1c
        /*00ea*/ 	.short	(.L_37 - .L_36)


	//   ....[0]....
.L_36:
        /*00ec*/ 	.word	0x00000070


	//   ....[1]....
        /*00f0*/ 	.word	0x00002970


	//----- nvinfo : EIATTR_CRS_STACK_SIZE
	.align		4
.L_37:
        /*00f4*/ 	.byte	0x04, 0x1e
        /*00f6*/ 	.short	(.L_39 - .L_38)
.L_38:
        /*00f8*/ 	.word	0x00000000


	//----- nvinfo : EIATTR_CBANK_PARAM_SIZE
	.align		4
.L_39:
        /*00fc*/ 	.byte	0x03, 0x19
        /*00fe*/ 	.short	0x0044


	//----- nvinfo : EIATTR_PARAM_CBANK
	.align		4
        /*0100*/ 	.byte	0x04, 0x0a
        /*0102*/ 	.short	(.L_41 - .L_40)
	.align		4
.L_40:
        /*0104*/ 	.word	index@(.nv.constant0.roi_align_backward_kernel)
        /*0108*/ 	.short	0x0380
        /*010a*/ 	.short	0x0044


	//----- nvinfo : EIATTR_SW_WAR
	.align		4
.L_41:
        /*010c*/ 	.byte	0x04, 0x36
        /*010e*/ 	.short	(.L_43 - .L_42)
.L_42:
        /*0110*/ 	.word	0x00000008
.L_43:


//--------------------- .nv.callgraph             --------------------------
	.section	.nv.callgraph,"",@"SHT_CUDA_CALLGRAPH"
	.align	4
	.sectionentsize	8
	.align		4
        /*0000*/ 	.word	0x00000000
	.align		4
        /*0004*/ 	.word	0xffffffff
	.align		4
        /*0008*/ 	.word	0x00000000
	.align		4
        /*000c*/ 	.word	0xfffffffe
	.align		4
        /*0010*/ 	.word	0x00000000
	.align		4
        /*0014*/ 	.word	0xfffffffd
	.align		4
        /*0018*/ 	.word	0x00000000
	.align		4
        /*001c*/ 	.word	0xfffffffc


//--------------------- .text.roi_align_backward_kernel --------------------------
	.section	.text.roi_align_backward_kernel,"ax",@progbits
	.align	128
        .global         roi_align_backward_kernel
        .type           roi_align_backward_kernel,@function
        .size           roi_align_backward_kernel,(.L_x_68 - roi_align_backward_kernel)
        .other          roi_align_backward_kernel,@"STO_CUDA_ENTRY STV_DEFAULT"
roi_align_backward_kernel:
.text.roi_align_backward_kernel:
[----:B------:R-:W-:Y:S01]  /*0000*/  LDC R1, c[0x0][0x37c] ;  /* 0x0000df00ff017b82 */ /* 0x000fe20000000800 */
[----:B------:R-:W0:Y:S07]  /*0010*/  S2R R7, SR_TID.X ;  /* 0x0000000000077919 */ /* 0x000e2e0000002100 */
[----:B------:R-:W0:Y:S01]  /*0020*/  S2UR UR4, SR_CTAID.X ;  /* 0x00000000000479c3 */ /* 0x000e220000002500 */
[----:B------:R-:W1:Y:S07]  /*0030*/  LDCU UR5, c[0x0][0x380] ;  /* 0x00007000ff0577ac */ /* 0x000e6e0008000800 */
[----:B------:R-:W0:Y:S02]  /*0040*/  LDC R6, c[0x0][0x360] ;  /* 0x0000d800ff067b82 */ /* 0x000e240000000800 */
[----:B0-----:R-:W-:-:S05]  /*0050*/  IMAD R7, R6, UR4, R7 ;  /* 0x0000000406077c24 */ /* 0x001fca000f8e0207 */
[----:B-1----:R-:W-:-:S13]  /*0060*/  ISETP.GE.AND P0, PT, R7, UR5, PT ;  /* 0x0000000507007c0c */ /* 0x002fda000bf06270 */
[----:B------:R-:W-:Y:S05]  /*0070*/  @P0 EXIT ;  /* 0x000000000000094d */ /* 0x000fea0003800000 */
[----:B------:R-:W0:Y:S01]  /*0080*/  LDCU.64 UR12, c[0x0][0x3a0] ;  /* 0x00007400ff0c77ac */ /* 0x000e220008000a00 */
[----:B------:R-:W1:Y:S01]  /*0090*/  LDCU UR14, c[0x0][0x39c] ;  /* 0x00007380ff0e77ac */ /* 0x000e620008000800 */
[----:B------:R-:W2:Y:S01]  /*00a0*/  LDCU UR9, c[0x0][0x3a8] ;  /* 0x00007500ff0977ac */ /* 0x000ea20008000800 */
[----:B------:R-:W3:Y:S01]  /*00b0*/  LDCU UR8, c[0x0][0x370] ;  /* 0x00006e00ff0877ac */ /* 0x000ee20008000800 */
[----:B------:R-:W4:Y:S01]  /*00c0*/  LDCU.64 UR10, c[0x0][0x358] ;  /* 0x00006b00ff0a77ac */ /* 0x000f220008000a00 */
[----:B0-----:R-:W-:Y:S01]  /*00d0*/  I2FP.F32.S32 R4, UR13 ;  /* 0x0000000d00047c45 */ /* 0x001fe20008201400 */
[----:B------:R-:W-:Y:S02]  /*00e0*/  UIADD3 UR7, UPT, UPT, UR12, -0x1, URZ ;  /* 0xffffffff0c077890 */ /* 0x000fe4000fffe0ff */
[----:B------:R-:W-:Y:S01]  /*00f0*/  I2FP.F32.S32 R5, UR12 ;  /* 0x0000000c00057c45 */ /* 0x000fe20008201400 */
[----:B-1----:R-:W-:Y:S02]  /*0100*/  UIMAD UR4, UR12, UR14, URZ ;  /* 0x0000000e0c0472a4 */ /* 0x002fe4000f8e02ff */
[----:B------:R-:W-:Y:S01]  /*0110*/  I2FP.F32.S32 R9, UR14 ;  /* 0x0000000e00097c45 */ /* 0x000fe20008201400 */
[----:B------:R-:W-:Y:S01]  /*0120*/  UIADD3 UR6, UPT, UPT, UR14, -0x1, URZ ;  /* 0xffffffff0e067890 */ /* 0x000fe2000fffe0ff */
[----:B--2---:R-:W-:Y:S01]  /*0130*/  I2FP.F32.S32 R8, UR9 ;  /* 0x0000000900087c45 */ /* 0x004fe20008201400 */
[----:B------:R-:W-:Y:S01]  /*0140*/  UIMAD UR5, UR13, UR9, URZ ;  /* 0x000000090d0572a4 */ /* 0x000fe2000f8e02ff */
[----:B------:R-:W-:Y:S01]  /*0150*/  I2FP.F32.S32 R10, UR7 ;  /* 0x00000007000a7c45 */ /* 0x000fe20008201400 */
[----:B---34-:R-:W-:-:S10]  /*0160*/  IMAD R6, R6, UR8, RZ ;  /* 0x0000000806067c24 */ /* 0x018fd4000f8e02ff */
.L_x_55:
[----:B0-----:R-:W0:Y:S01]  /*0170*/  LDC.64 R20, c[0x0][0x3a8] ;  /* 0x0000ea00ff147b82 */ /* 0x001e220000000a00 */
[----:B-----5:R-:W-:Y:S01]  /*0180*/  IABS R14, R7 ;  /* 0x00000007000e7213 */ /* 0x020fe20000000000 */
[----:B------:R-:W1:Y:S06]  /*0190*/  LDCU UR8, c[0x0][0x394] ;  /* 0x00007280ff0877ac */ /* 0x000e6c0008000800 */
[----:B------:R-:W2:Y:S08]  /*01a0*/  LDC R15, c[0x0][0x3a4] ;  /* 0x0000e900ff0f7b82 */ /* 0x000eb00000000800 */
[----:B------:R-:W3:Y:S01]  /*01b0*/  LDC R17, c[0x0][0x398] ;  /* 0x0000e600ff117b82 */ /* 0x000ee20000000800 */
[----:B0-----:R-:W-:-:S04]  /*01c0*/  IABS R13, R20 ;  /* 0x00000014000d7213 */ /* 0x001fc80000000000 */
[----:B------:R-:W0:Y:S01]  /*01d0*/  I2F.RP R0, R13 ;  /* 0x0000000d00007306 */ /* 0x000e220000209400 */
[----:B--2---:R-:W-:-:S07]  /*01e0*/  IABS R19, R15 ;  /* 0x0000000f00137213 */ /* 0x004fce0000000000 */
[----:B0-----:R-:W0:Y:S02]  /*01f0*/  MUFU.RCP R0, R0 ;  /* 0x0000000000007308 */ /* 0x001e240000001000 */
[----:B0-----:R-:W-:-:S06]  /*0200*/  VIADD R2, R0, 0xffffffe ;  /* 0x0ffffffe00027836 */ /* 0x001fcc0000000000 */
[----:B------:R0:W2:Y:S02]  /*0210*/  F2I.FTZ.U32.TRUNC.NTZ R3, R2 ;  /* 0x0000000200037305 */ /* 0x0000a4000021f000 */
[----:B0-----:R-:W-:Y:S02]  /*0220*/  IMAD.MOV.U32 R2, RZ, RZ, RZ ;  /* 0x000000ffff027224 */ /* 0x001fe400078e00ff */
[----:B--2---:R-:W-:-:S04]  /*0230*/  IMAD.MOV R12, RZ, RZ, -R3 ;  /* 0x000000ffff0c7224 */ /* 0x004fc800078e0a03 */
[----:B------:R-:W-:Y:S01]  /*0240*/  IMAD R11, R12, R13, RZ ;  /* 0x0000000d0c0b7224 */ /* 0x000fe200078e02ff */
[----:B------:R-:W-:-:S03]  /*0250*/  MOV R12, R14 ;  /* 0x0000000e000c7202 */ /* 0x000fc60000000f00 */
[----:B------:R-:W-:Y:S02]  /*0260*/  IMAD.HI.U32 R3, R3, R11, R2 ;  /* 0x0000000b03037227 */ /* 0x000fe400078e0002 */
[----:B------:R-:W0:Y:S04]  /*0270*/  I2F.RP R11, R19 ;  /* 0x00000013000b7306 */ /* 0x000e280000209400 */
[----:B------:R-:W-:-:S04]  /*0280*/  IMAD.HI.U32 R0, R3, R12, RZ ;  /* 0x0000000c03007227 */ /* 0x000fc800078e00ff */
[----:B------:R-:W-:-:S04]  /*0290*/  IMAD.MOV R2, RZ, RZ, -R0 ;  /* 0x000000ffff027224 */ /* 0x000fc800078e0a00 */
[C---:B------:R-:W-:Y:S01]  /*02a0*/  IMAD R2, R13.reuse, R2, R12 ;  /* 0x000000020d027224 */ /* 0x040fe200078e020c */
[----:B---3--:R-:W-:Y:S01]  /*02b0*/  IABS R12, R17 ;  /* 0x00000011000c7213 */ /* 0x008fe20000000000 */
[----:B0-----:R-:W0:Y:S03]  /*02c0*/  MUFU.RCP R11, R11 ;  /* 0x0000000b000b7308 */ /* 0x001e260000001000 */
[----:B------:R-:W-:-:S13]  /*02d0*/  ISETP.GT.U32.AND P1, PT, R13, R2, PT ;  /* 0x000000020d00720c */ /* 0x000fda0003f24070 */
[-C--:B------:R-:W-:Y:S01]  /*02e0*/  @!P1 IADD3 R2, PT, PT, R2, -R13.reuse, RZ ;  /* 0x8000000d02029210 */ /* 0x080fe20007ffe0ff */
[----:B------:R-:W-:Y:S01]  /*02f0*/  @!P1 VIADD R0, R0, 0x1 ;  /* 0x0000000100009836 */ /* 0x000fe20000000000 */
[----:B------:R-:W-:Y:S01]  /*0300*/  ISETP.NE.AND P1, PT, R20, RZ, PT ;  /* 0x000000ff1400720c */ /* 0x000fe20003f25270 */
[----:B0-----:R-:W-:Y:S01]  /*0310*/  VIADD R3, R11, 0xffffffe ;  /* 0x0ffffffe0b037836 */ /* 0x001fe20000000000 */
[----:B------:R-:W-:Y:S02]  /*0320*/  ISETP.GE.U32.AND P0, PT, R2, R13, PT ;  /* 0x0000000d0200720c */ /* 0x000fe40003f06070 */
[----:B------:R-:W-:-:S03]  /*0330*/  LOP3.LUT R2, R7, R20, RZ, 0x3c, !PT ;  /* 0x0000001407027212 */ /* 0x000fc600078e3cff */
[----:B------:R-:W0:Y:S01]  /*0340*/  F2I.FTZ.U32.TRUNC.NTZ R3, R3 ;  /* 0x0000000300037305 */ /* 0x000e22000021f000 */
[----:B------:R-:W-:-:S07]  /*0350*/  ISETP.GE.AND P2, PT, R2, RZ, PT ;  /* 0x000000ff0200720c */ /* 0x000fce0003f46270 */
[----:B------:R-:W-:-:S06]  /*0360*/  @P0 IADD3 R0, PT, PT, R0, 0x1, RZ ;  /* 0x0000000100000810 */ /* 0x000fcc0007ffe0ff */
[----:B------:R-:W-:Y:S01]  /*0370*/  @!P2 IMAD.MOV R0, RZ, RZ, -R0 ;  /* 0x000000ffff00a224 */ /* 0x000fe200078e0a00 */
[----:B------:R-:W-:Y:S01]  /*0380*/  @!P1 LOP3.LUT R0, RZ, R20, RZ, 0x33, !PT ;  /* 0x00000014ff009212 */ /* 0x000fe200078e33ff */
[----:B0-----:R-:W-:-:S03]  /*0390*/  IMAD.MOV R2, RZ, RZ, -R3 ;  /* 0x000000ffff027224 */ /* 0x001fc600078e0a03 */
[----:B------:R-:W-:Y:S01]  /*03a0*/  IABS R13, R0 ;  /* 0x00000000000d7213 */ /* 0x000fe20000000000 */
[----:B------:R-:W-:Y:S02]  /*03b0*/  IMAD R11, R2, R19, RZ ;  /* 0x00000013020b7224 */ /* 0x000fe400078e02ff */
[----:B------:R-:W-:-:S05]  /*03c0*/  HFMA2 R2, -RZ, RZ, 0, 0 ;  /* 0x00000000ff027431 */ /* 0x000fca00000001ff */
[----:B------:R-:W-:Y:S02]  /*03d0*/  IMAD.HI.U32 R2, R3, R11, R2 ;  /* 0x0000000b03027227 */ /* 0x000fe400078e0002 */
[----:B------:R-:W0:Y:S02]  /*03e0*/  I2F.RP R11, R12 ;  /* 0x0000000c000b7306 */ /* 0x000e240000209400 */
[----:B------:R-:W-:-:S04]  /*03f0*/  IMAD.MOV.U32 R3, RZ, RZ, R13 ;  /* 0x000000ffff037224 */ /* 0x000fc800078e000d */
[----:B------:R-:W-:-:S04]  /*0400*/  IMAD.HI.U32 R16, R2, R3, RZ ;  /* 0x0000000302107227 */ /* 0x000fc800078e00ff */
[----:B------:R-:W-:-:S04]  /*0410*/  IMAD.MOV R2, RZ, RZ, -R16 ;  /* 0x000000ffff027224 */ /* 0x000fc800078e0a10 */
[C---:B------:R-:W-:Y:S01]  /*0420*/  IMAD R2, R19.reuse, R2, R3 ;  /* 0x0000000213027224 */ /* 0x040fe200078e0203 */
[----:B0-----:R-:W0:Y:S04]  /*0430*/  MUFU.RCP R11, R11 ;  /* 0x0000000b000b7308 */ /* 0x001e280000001000 */
[----:B------:R-:W-:-:S13]  /*0440*/  ISETP.GT.U32.AND P1, PT, R19, R2, PT ;  /* 0x000000021300720c */ /* 0x000fda0003f24070 */
[-C--:B------:R-:W-:Y:S01]  /*0450*/  @!P1 IADD3 R2, PT, PT, R2, -R19.reuse, RZ ;  /* 0x8000001302029210 */ /* 0x080fe20007ffe0ff */
[----:B0-----:R-:W-:Y:S02]  /*0460*/  VIADD R3, R11, 0xffffffe ;  /* 0x0ffffffe0b037836 */ /* 0x001fe40000000000 */
[----:B------:R-:W-:Y:S01]  /*0470*/  @!P1 VIADD R16, R16, 0x1 ;  /* 0x0000000110109836 */ /* 0x000fe20000000000 */
[----:B------:R-:W-:Y:S02]  /*0480*/  ISETP.GE.U32.AND P0, PT, R2, R19, PT ;  /* 0x000000130200720c */ /* 0x000fe40003f06070 */
[----:B------:R-:W-:Y:S01]  /*0490*/  LOP3.LUT R2, R0, R15, RZ, 0x3c, !PT ;  /* 0x0000000f00027212 */ /* 0x000fe200078e3cff */
[----:B------:R-:W0:Y:S01]  /*04a0*/  F2I.FTZ.U32.TRUNC.NTZ R3, R3 ;  /* 0x0000000300037305 */ /* 0x000e22000021f000 */
[----:B------:R-:W-:Y:S02]  /*04b0*/  ISETP.NE.AND P1, PT, R15, RZ, PT ;  /* 0x000000ff0f00720c */ /* 0x000fe40003f25270 */
[----:B------:R-:W-:-:S02]  /*04c0*/  ISETP.GE.AND P2, PT, R2, RZ, PT ;  /* 0x000000ff0200720c */ /* 0x000fc40003f46270 */
[----:B------:R-:W-:-:S05]  /*04d0*/  MOV R2, RZ ;  /* 0x000000ff00027202 */ /* 0x000fca0000000f00 */
[----:B------:R-:W-:Y:S01]  /*04e0*/  @P0 IADD3 R16, PT, PT, R16, 0x1, RZ ;  /* 0x0000000110100810 */ /* 0x000fe20007ffe0ff */
[----:B0-----:R-:W-:-:S05]  /*04f0*/  IMAD.MOV R11, RZ, RZ, -R3 ;  /* 0x000000ffff0b7224 */ /* 0x001fca00078e0a03 */
[----:B------:R-:W-:Y:S01]  /*0500*/  @!P2 IMAD.MOV R16, RZ, RZ, -R16 ;  /* 0x000000ffff10a224 */ /* 0x000fe200078e0a10 */
[----:B------:R-:W-:Y:S01]  /*0510*/  @!P1 LOP3.LUT R16, RZ, R15, RZ, 0x33, !PT ;  /* 0x0000000fff109212 */ /* 0x000fe200078e33ff */
[----:B------:R-:W-:-:S03]  /*0520*/  IMAD R11, R11, R12, RZ ;  /* 0x0000000c0b0b7224 */ /* 0x000fc600078e02ff */
[----:B------:R-:W-:Y:S01]  /*0530*/  IABS R13, R16 ;  /* 0x00000010000d7213 */ /* 0x000fe20000000000 */
[----:B------:R-:W-:-:S04]  /*0540*/  IMAD.HI.U32 R2, R3, R11, R2 ;  /* 0x0000000b03027227 */ /* 0x000fc800078e0002 */
[----:B------:R-:W-:-:S04]  /*0550*/  IMAD.MOV.U32 R3, RZ, RZ, R13 ;  /* 0x000000ffff037224 */ /* 0x000fc800078e000d */
[----:B------:R-:W-:-:S04]  /*0560*/  IMAD.HI.U32 R2, R2, R3, RZ ;  /* 0x0000000302027227 */ /* 0x000fc800078e00ff */
[----:B------:R-:W-:-:S04]  /*0570*/  IMAD.MOV R11, RZ, RZ, -R2 ;  /* 0x000000ffff0b7224 */ /* 0x000fc800078e0a02 */
[----:B------:R-:W-:-:S05]  /*0580*/  IMAD R3, R12, R11, R3 ;  /* 0x0000000b0c037224 */ /* 0x000fca00078e0203 */
[----:B------:R-:W-:-:S13]  /*0590*/  ISETP.GT.U32.AND P1, PT, R12, R3, PT ;  /* 0x000000030c00720c */ /* 0x000fda0003f24070 */
[-C--:B------:R-:W-:Y:S01]  /*05a0*/  @!P1 IADD3 R3, PT, PT, R3, -R12.reuse, RZ ;  /* 0x8000000c03039210 */ /* 0x080fe20007ffe0ff */
[----:B------:R-:W-:Y:S01]  /*05b0*/  @!P1 VIADD R2, R2, 0x1 ;  /* 0x0000000102029836 */ /* 0x000fe20000000000 */
[----:B------:R-:W-:Y:S02]  /*05c0*/  ISETP.NE.AND P1, PT, R17, RZ, PT ;  /* 0x000000ff1100720c */ /* 0x000fe40003f25270 */
[----:B------:R-:W-:Y:S02]  /*05d0*/  ISETP.GE.U32.AND P0, PT, R3, R12, PT ;  /* 0x0000000c0300720c */ /* 0x000fe40003f06070 */
[----:B------:R-:W-:Y:S01]  /*05e0*/  LOP3.LUT R3, R16, R17, RZ, 0x3c, !PT ;  /* 0x0000001110037212 */ /* 0x000fe200078e3cff */
[----:B------:R-:W0:Y:S03]  /*05f0*/  LDC.64 R12, c[0x0][0x3b8] ;  /* 0x0000ee00ff0c7b82 */ /* 0x000e260000000a00 */
[----:B------:R-:W-:-:S07]  /*0600*/  ISETP.GE.AND P2, PT, R3, RZ, PT ;  /* 0x000000ff0300720c */ /* 0x000fce0003f46270 */
[----:B------:R-:W-:-:S06]  /*0610*/  @P0 VIADD R2, R2, 0x1 ;  /* 0x0000000102020836 */ /* 0x000fcc0000000000 */
[----:B------:R-:W-:Y:S02]  /*0620*/  @!P2 IADD3 R2, PT, PT, -R2, RZ, RZ ;  /* 0x000000ff0202a210 */ /* 0x000fe40007ffe1ff */
[----:B------:R-:W-:-:S05]  /*0630*/  @!P1 LOP3.LUT R2, RZ, R17, RZ, 0x33, !PT ;  /* 0x00000011ff029212 */ /* 0x000fca00078e33ff */
[----:B------:R-:W-:-:S04]  /*0640*/  IMAD R3, R2, 0x5, RZ ;  /* 0x0000000502037824 */ /* 0x000fc800078e02ff */
[----:B0-----:R-:W-:-:S05]  /*0650*/  IMAD.WIDE R12, R3, 0x4, R12 ;  /* 0x00000004030c7825 */ /* 0x001fca00078e020c */
[----:B------:R-:W1:Y:S04]  /*0660*/  LDG.E R18, desc[UR10][R12.64+0x8] ;  /* 0x0000080a0c127981 */ /* 0x000e68000c1e1900 */
[----:B------:R-:W2:Y:S04]  /*0670*/  LDG.E R3, desc[UR10][R12.64+0x10] ;  /* 0x0000100a0c037981 */ /* 0x000ea8000c1e1900 */
[----:B------:R-:W3:Y:S04]  /*0680*/  LDG.E R14, desc[UR10][R12.64] ;  /* 0x0000000a0c0e7981 */ /* 0x000ee8000c1e1900 */
[----:B------:R-:W4:Y:S04]  /*0690*/  LDG.E R19, desc[UR10][R12.64+0x4] ;  /* 0x0000040a0c137981 */ /* 0x000f28000c1e1900 */
[----:B------:R0:W5:Y:S01]  /*06a0*/  LDG.E R22, desc[UR10][R12.64+0xc] ;  /* 0x00000c0a0c167981 */ /* 0x000162000c1e1900 */
[----:B------:R-:W0:Y:S01]  /*06b0*/  MUFU.RCP R11, R4 ;  /* 0x00000004000b7308 */ /* 0x000e220000001000 */
[----:B------:R-:W-:Y:S01]  /*06c0*/  ISETP.GT.AND P0, PT, R21, RZ, PT ;  /* 0x000000ff1500720c */ /* 0x000fe20003f04270 */
[----:B------:R-:W-:Y:S01]  /*06d0*/  IMAD.MOV R21, RZ, RZ, -R0 ;  /* 0x000000ffff157224 */ /* 0x000fe200078e0a00 */
[----:B------:R-:W-:Y:S01]  /*06e0*/  IADD3 R23, PT, PT, -R2, RZ, RZ ;  /* 0x000000ff02177210 */ /* 0x000fe20007ffe1ff */
[----:B------:R-:W-:Y:S02]  /*06f0*/  BSSY.RECONVERGENT B2, `(.L_x_0) ;  /* 0x0000017000027945 */ /* 0x000fe40003800200 */
[----:B------:R-:W-:-:S02]  /*0700*/  IMAD R20, R20, R21, R7 ;  /* 0x0000001514147224 */ /* 0x000fc400078e0207 */
[--C-:B------:R-:W-:Y:S02]  /*0710*/  IMAD R17, R17, R23, R16.reuse ;  /* 0x0000001711117224 */ /* 0x100fe400078e0210 */
[----:B0-----:R-:W-:-:S04]  /*0720*/  IMAD.MOV R12, RZ, RZ, -R16 ;  /* 0x000000ffff0c7224 */ /* 0x001fc800078e0a10 */
[----:B------:R-:W-:Y:S02]  /*0730*/  IMAD R15, R15, R12, R0 ;  /* 0x0000000c0f0f7224 */ /* 0x000fe400078e0200 */
[----:B------:R-:W-:-:S04]  /*0740*/  FFMA R24, -R4, R11, 1 ;  /* 0x3f80000004187423 */ /* 0x000fc8000000010b */
[----:B------:R-:W-:Y:S01]  /*0750*/  FFMA R24, R11, R24, R11 ;  /* 0x000000180b187223 */ /* 0x000fe2000000000b */
[----:B-1----:R-:W-:-:S04]  /*0760*/  FMUL R18, R18, UR8 ;  /* 0x0000000812127c20 */ /* 0x002fc80008400000 */
[----:B--2---:R-:W-:Y:S01]  /*0770*/  FFMA R3, R3, UR8, -R18 ;  /* 0x0000000803037c23 */ /* 0x004fe20008000812 */
[----:B---3--:R-:W-:Y:S04]  /*0780*/  F2I.TRUNC.NTZ R14, R14 ;  /* 0x0000000e000e7305 */ /* 0x008fe8000020f100 */
[----:B------:R-:W-:Y:S01]  /*0790*/  FMNMX R3, R3, 1, !PT ;  /* 0x3f80000003037809 */ /* 0x000fe20007800000 */
[----:B----4-:R-:W-:-:S04]  /*07a0*/  FMUL R19, R19, UR8 ;  /* 0x0000000813137c20 */ /* 0x010fc80008400000 */
[----:B------:R-:W-:Y:S01]  /*07b0*/  FFMA R11, R3, R24, RZ ;  /* 0x00000018030b7223 */ /* 0x000fe200000000ff */
[----:B------:R-:W0:Y:S01]  /*07c0*/  FCHK P1, R3, R4 ;  /* 0x0000000403007302 */ /* 0x000e220000020000 */
[----:B-----5:R-:W-:Y:S02]  /*07d0*/  FFMA R13, R22, UR8, -R19 ;  /* 0x00000008160d7c23 */ /* 0x020fe40008000813 */
[----:B------:R-:W-:-:S04]  /*07e0*/  FFMA R2, -R4, R11, R3 ;  /* 0x0000000b04027223 */ /* 0x000fc80000000103 */
[----:B------:R-:W-:Y:S01]  /*07f0*/  FFMA R11, R24, R2, R11 ;  /* 0x00000002180b7223 */ /* 0x000fe2000000000b */
[----:B------:R-:W-:Y:S01]  /*0800*/  FMNMX R13, R13, 1, !PT ;  /* 0x3f8000000d0d7809 */ /* 0x000fe20007800000 */
[----:B0-----:R-:W-:Y:S06]  /*0810*/  @!P1 BRA `(.L_x_1) ;  /* 0x0000000000109947 */ /* 0x001fec0003800000 */
[----:B------:R-:W-:Y:S01]  /*0820*/  IMAD.MOV.U32 R0, RZ, RZ, R4 ;  /* 0x000000ffff007224 */ /* 0x000fe200078e0004 */
[----:B------:R-:W-:-:S07]  /*0830*/  MOV R2, 0x850 ;  /* 0x0000085000027802 */ /* 0x000fce0000000f00 */
[----:B------:R-:W-:Y:S05]  /*0840*/  CALL.REL.NOINC `($__internal_0_$__cuda_sm3x_div_rn_noftz_f32_slowpath) ;  /* 0x00000020004c7944 */ /* 0x000fea0003c00000 */
[----:B------:R-:W-:-:S07]  /*0850*/  IMAD.MOV.U32 R11, RZ, RZ, R0 ;  /* 0x000000ffff0b7224 */ /* 0x000fce00078e0000 */
.L_x_1:
[----:B------:R-:W-:Y:S05]  /*0860*/  BSYNC.RECONVERGENT B2 ;  /* 0x0000000000027941 */ /* 0x000fea0003800200 */
.L_x_0:
[----:B------:R-:W0:Y:S01]  /*0870*/  MUFU.RCP R3, R8 ;  /* 0x0000000800037308 */ /* 0x000e220000001000 */
[----:B------:R-:W-:Y:S07]  /*0880*/  BSSY.RECONVERGENT B2, `(.L_x_2) ;  /* 0x000000d000027945 */ /* 0x000fee0003800200 */
[----:B------:R-:W1:Y:S01]  /*0890*/  FCHK P1, R13, R8 ;  /* 0x000000080d007302 */ /* 0x000e620000020000 */
[----:B0-----:R-:W-:-:S04]  /*08a0*/  FFMA R0, -R8, R3, 1 ;  /* 0x3f80000008007423 */ /* 0x001fc80000000103 */
[----:B------:R-:W-:-:S04]  /*08b0*/  FFMA R0, R3, R0, R3 ;  /* 0x0000000003007223 */ /* 0x000fc80000000003 */
[----:B------:R-:W-:-:S04]  /*08c0*/  FFMA R3, R13, R0, RZ ;  /* 0x000000000d037223 */ /* 0x000fc800000000ff */
[----:B------:R-:W-:-:S04]  /*08d0*/  FFMA R12, -R8, R3, R13 ;  /* 0x00000003080c7223 */ /* 0x000fc8000000010d */
[----:B------:R-:W-:Y:S01]  /*08e0*/  FFMA R12, R0, R12, R3 ;  /* 0x0000000c000c7223 */ /* 0x000fe20000000003 */
[----:B-1----:R-:W-:Y:S06]  /*08f0*/  @!P1 BRA `(.L_x_3) ;  /* 0x0000000000149947 */ /* 0x002fec0003800000 */
[----:B------:R-:W-:Y:S01]  /*0900*/  MOV R3, R13 ;  /* 0x0000000d00037202 */ /* 0x000fe20000000f00 */
[----:B------:R-:W-:Y:S01]  /*0910*/  IMAD.MOV.U32 R0, RZ, RZ, R8 ;  /* 0x000000ffff007224 */ /* 0x000fe200078e0008 */
[----:B------:R-:W-:-:S07]  /*0920*/  MOV R2, 0x940 ;  /* 0x0000094000027802 */ /* 0x000fce0000000f00 */
[----:B------:R-:W-:Y:S05]  /*0930*/  CALL.REL.NOINC `($__internal_0_$__cuda_sm3x_div_rn_noftz_f32_slowpath) ;  /* 0x0000002000107944 */ /* 0x000fea0003c00000 */
[----:B------:R-:W-:-:S07]  /*0940*/  IMAD.MOV.U32 R12, RZ, RZ, R0 ;  /* 0x000000ffff0c7224 */ /* 0x000fce00078e0000 */
.L_x_3:
[----:B------:R-:W-:Y:S05]  /*0950*/  BSYNC.RECONVERGENT B2 ;  /* 0x0000000000027941 */ /* 0x000fea0003800200 */
.L_x_2:
[----:B------:R-:W0:Y:S01]  /*0960*/  LDCU.64 UR12, c[0x0][0x3a8] ;  /* 0x00007500ff0c77ac */ /* 0x000e220008000a00 */
[----:B------:R-:W1:Y:S01]  /*0970*/  FRND.CEIL R0, R11 ;  /* 0x0000000b00007307 */ /* 0x000e620000209000 */
[----:B------:R-:W-:Y:S01]  /*0980*/  IMAD R16, R16, UR5, RZ ;  /* 0x0000000510107c24 */ /* 0x000fe2000f8e02ff */
[----:B------:R-:W-:Y:S01]  /*0990*/  BSSY B3, `(.L_x_4) ;  /* 0x00001f9000037945 */ /* 0x000fe20003800000 */
[----:B------:R-:W2:Y:S01]  /*09a0*/  LDCU.64 UR8, c[0x0][0x388] ;  /* 0x00007100ff0877ac */ /* 0x000ea20008000a00 */
[----:B0-----:R-:W-:Y:S01]  /*09b0*/  I2FP.F32.U32 R21, UR13 ;  /* 0x0000000d00157c45 */ /* 0x001fe20008201000 */
[----:B------:R-:W-:Y:S01]  /*09c0*/  IMAD R3, R15, UR12, R20 ;  /* 0x0000000c0f037c24 */ /* 0x000fe2000f8e0214 */
[----:B------:R-:W0:Y:S02]  /*09d0*/  LDCU UR12, c[0x0][0x398] ;  /* 0x00007300ff0c77ac */ /* 0x000e240008000800 */
[----:B-1----:R-:W-:Y:S02]  /*09e0*/  FSEL R0, R21, R0, P0 ;  /* 0x0000000015007208 */ /* 0x002fe40000000000 */
[----:B------:R-:W-:Y:S01]  /*09f0*/  @!P0 FRND.CEIL R21, R12 ;  /* 0x0000000c00158307 */ /* 0x000fe20000209000 */
[----:B------:R-:W-:-:S02]  /*0a00*/  SHF.R.S32.HI R23, RZ, 0x1f, R3 ;  /* 0x0000001fff177819 */ /* 0x000fc40000011403 */
[----:B------:R-:W-:-:S04]  /*0a10*/  IADD3 R3, P1, PT, R16, R3, RZ ;  /* 0x0000000310037210 */ /* 0x000fc80007f3e0ff */
[----:B------:R-:W-:Y:S01]  /*0a20*/  LEA.HI.X.SX32 R16, R16, R23, 0x1, P1 ;  /* 0x0000001710107211 */ /* 0x000fe200008f0eff */
[----:B------:R-:W1:Y:S01]  /*0a30*/  F2I.TRUNC.NTZ R13, R0 ;  /* 0x00000000000d7305 */ /* 0x000e62000020f100 */
[----:B--2---:R-:W-:-:S04]  /*0a40*/  LEA R2, P1, R3, UR8, 0x2 ;  /* 0x0000000803027c11 */ /* 0x004fc8000f8210ff */
[----:B------:R-:W-:Y:S01]  /*0a50*/  LEA.HI.X R3, R3, UR9, R16, 0x2, P1 ;  /* 0x0000000903037c11 */ /* 0x000fe200088f1410 */
[----:B0-----:R-:W-:Y:S01]  /*0a60*/  IMAD R17, R14, UR12, R17 ;  /* 0x0000000c0e117c24 */ /* 0x001fe2000f8e0211 */
[----:B-1----:R-:W-:-:S13]  /*0a70*/  ISETP.GE.AND P0, PT, R13, 0x1, PT ;  /* 0x000000010d00780c */ /* 0x002fda0003f06270 */
[----:B------:R-:W-:Y:S05]  /*0a80*/  @!P0 BRA `(.L_x_5) ;  /* 0x0000001c00a48947 */ /* 0x000fea0003800000 */
[----:B------:R0:W5:Y:S01]  /*0a90*/  LDG.E R14, desc[UR10][R2.64] ;  /* 0x0000000a020e7981 */ /* 0x000162000c1e1900 */
[----:B------:R-:W1:Y:S01]  /*0aa0*/  LDCU.64 UR8, c[0x0][0x3b0] ;  /* 0x00007600ff0877ac */ /* 0x000e620008000a00 */
[----:B------:R-:W2:Y:S01]  /*0ab0*/  F2I.TRUNC.NTZ R16, R21 ;  /* 0x0000001500107305 */ /* 0x000ea2000020f100 */
[----:B------:R-:W-:Y:S01]  /*0ac0*/  IMAD R0, R17, UR4, RZ ;  /* 0x0000000411007c24 */ /* 0x000fe2000f8e02ff */
[----:B------:R-:W-:Y:S02]  /*0ad0*/  I2FP.F32.S32 R17, R15 ;  /* 0x0000000f00117245 */ /* 0x000fe40000201400 */
[----:B------:R-:W-:Y:S02]  /*0ae0*/  I2FP.F32.S32 R20, R20 ;  /* 0x0000001400147245 */ /* 0x000fe40000201400 */
[----:B------:R-:W-:Y:S01]  /*0af0*/  SHF.R.S32.HI R25, RZ, 0x1f, R0 ;  /* 0x0000001fff197819 */ /* 0x000fe20000011400 */
[----:B------:R-:W-:Y:S02]  /*0b00*/  FFMA R17, R17, R11, R18 ;  /* 0x0000000b11117223 */ /* 0x000fe40000000012 */
[----:B------:R-:W-:Y:S01]  /*0b10*/  FFMA R18, R20, R12, R19 ;  /* 0x0000000c14127223 */ /* 0x000fe20000000013 */
[----:B------:R-:W-:-:S02]  /*0b20*/  HFMA2 R20, -RZ, RZ, 0, 0 ;  /* 0x00000000ff147431 */ /* 0x000fc400000001ff */
[-C--:B--2---:R-:W-:Y:S01]  /*0b30*/  IMAD R23, R13, R16.reuse, RZ ;  /* 0x000000100d177224 */ /* 0x084fe200078e02ff */
[----:B------:R-:W-:Y:S02]  /*0b40*/  I2FP.F32.S32 R21, R16 ;  /* 0x0000001000157245 */ /* 0x000fe40000201400 */
[----:B-1----:R-:W-:Y:S02]  /*0b50*/  LEA R15, P0, R0, UR8, 0x2 ;  /* 0x00000008000f7c11 */ /* 0x002fe4000f8010ff */
[----:B------:R-:W-:Y:S02]  /*0b60*/  LOP3.LUT R22, R16, 0x7ffffffe, RZ, 0xc0, !PT ;  /* 0x7ffffffe10167812 */ /* 0x000fe400078ec0ff */
[----:B------:R-:W-:Y:S02]  /*0b70*/  LEA.HI.X R19, R0, UR9, R25, 0x2, P0 ;  /* 0x0000000900137c11 */ /* 0x000fe400080f1419 */
[----:B0-----:R-:W-:-:S07]  /*0b80*/  I2FP.F32.S32 R23, R23 ;  /* 0x0000001700177245 */ /* 0x001fce0000201400 */
.L_x_54:
[----:B------:R-:W-:Y:S01]  /*0b90*/  ISETP.GE.AND P0, PT, R16, 0x1, PT ;  /* 0x000000011000780c */ /* 0x000fe20003f06270 */
[----:B------:R-:W-:Y:S05]  /*0ba0*/  YIELD ;  /* 0x0000000000007946 */ /* 0x000fea0003800000 */
[----:B------:R-:W-:Y:S07]  /*0bb0*/  BSSY B2, `(.L_x_6) ;  /* 0x00001d3000027945 */ /* 0x000fee0003800000 */
[----:B0-----:R-:W-:Y:S05]  /*0bc0*/  @!P0 BRA `(.L_x_7) ;  /* 0x0000001c00448947 */ /* 0x001fea0003800000 */
[----:B------:R-:W-:Y:S01]  /*0bd0*/  I2FP.F32.U32 R24, R13 ;  /* 0x0000000d00187245 */ /* 0x000fe20000201000 */
[----:B------:R-:W-:Y:S01]  /*0be0*/  BSSY.RECONVERGENT B4, `(.L_x_8) ;  /* 0x000000f000047945 */ /* 0x000fe20003800200 */
[----:B------:R-:W-:Y:S02]  /*0bf0*/  I2FP.F32.U32 R0, R20 ;  /* 0x0000001400007245 */ /* 0x000fe40000201000 */
[----:B------:R-:W0:Y:S03]  /*0c00*/  MUFU.RCP R2, R24 ;  /* 0x0000001800027308 */ /* 0x000e260000001000 */
[----:B------:R-:W-:-:S04]  /*0c10*/  FADD R0, R0, 0.5 ;  /* 0x3f00000000007421 */ /* 0x000fc80000000000 */
[----:B------:R-:W-:-:S04]  /*0c20*/  FMUL R3, R0, R11 ;  /* 0x0000000b00037220 */ /* 0x000fc80000400000 */
[----:B------:R-:W1:Y:S01]  /*0c30*/  FCHK P0, R3, R24 ;  /* 0x0000001803007302 */ /* 0x000e620000000000 */
[----:B0-----:R-:W-:-:S04]  /*0c40*/  FFMA R25, -R24, R2, 1 ;  /* 0x3f80000018197423 */ /* 0x001fc80000000102 */
[----:B------:R-:W-:-:S04]  /*0c50*/  FFMA R2, R2, R25, R2 ;  /* 0x0000001902027223 */ /* 0x000fc80000000002 */
[----:B------:R-:W-:-:S04]  /*0c60*/  FFMA R25, R3, R2, RZ ;  /* 0x0000000203197223 */ /* 0x000fc800000000ff */
[----:B------:R-:W-:-:S04]  /*0c70*/  FFMA R0, -R24, R25, R3 ;  /* 0x0000001918007223 */ /* 0x000fc80000000103 */
[----:B------:R-:W-:Y:S01]  /*0c80*/  FFMA R0, R2, R0, R25 ;  /* 0x0000000002007223 */ /* 0x000fe20000000019 */
[----:B-1----:R-:W-:Y:S06]  /*0c90*/  @!P0 BRA `(.L_x_9) ;  /* 0x00000000000c8947 */ /* 0x002fec0003800000 */
[----:B------:R-:W-:Y:S01]  /*0ca0*/  IMAD.MOV.U32 R0, RZ, RZ, R24 ;  /* 0x000000ffff007224 */ /* 0x000fe200078e0018 */
[----:B------:R-:W-:-:S07]  /*0cb0*/  MOV R2, 0xcd0 ;  /* 0x00000cd000027802 */ /* 0x000fce0000000f00 */
[----:B-----5:R-:W-:Y:S05]  /*0cc0*/  CALL.REL.NOINC `($__internal_0_$__cuda_sm3x_div_rn_noftz_f32_slowpath) ;  /* 0x0000001c002c7944 */ /* 0x020fea0003c00000 */
.L_x_9:
[----:B------:R-:W-:Y:S05]  /*0cd0*/  BSYNC.RECONVERGENT B4 ;  /* 0x0000000000047941 */ /* 0x000fea0003800200 */
.L_x_8:
[----:B------:R-:W-:Y:S01]  /*0ce0*/  FADD R0, R17, R0 ;  /* 0x0000000011007221 */ /* 0x000fe20000000000 */
[----:B------:R-:W-:Y:S01]  /*0cf0*/  ISETP.NE.AND P2, PT, R16, 0x1, PT ;  /* 0x000000011000780c */ /* 0x000fe20003f45270 */
[----:B------:R-:W-:Y:S03]  /*0d00*/  BSSY B5, `(.L_x_10) ;  /* 0x0000131000057945 */ /* 0x000fe60003800000 */
[----:B------:R-:W-:Y:S02]  /*0d10*/  FMNMX.NAN R2, RZ, R0, !PT ;  /* 0x00000000ff027209 */ /* 0x000fe40007820000 */
[C---:B------:R-:W-:Y:S02]  /*0d20*/  FSETP.GT.AND P0, PT, R0.reuse, R9, PT ;  /* 0x000000090000720b */ /* 0x040fe40003f04000 */
[----:B------:R-:W0:Y:S02]  /*0d30*/  F2I.TRUNC.NTZ R3, R2 ;  /* 0x0000000200037305 */ /* 0x000e24000020f100 */
[----:B------:R-:W-:-:S02]  /*0d40*/  FSETP.LT.OR P0, PT, R0, -1, P0 ;  /* 0xbf8000000000780b */ /* 0x000fc40000701400 */
[C---:B0-----:R-:W-:Y:S01]  /*0d50*/  ISETP.GE.AND P1, PT, R3.reuse, UR6, PT ;  /* 0x0000000603007c0c */ /* 0x041fe2000bf26270 */
[C---:B------:R-:W-:Y:S01]  /*0d60*/  VIADD R26, R3.reuse, 0x1 ;  /* 0x00000001031a7836 */ /* 0x040fe20000000000 */
[----:B------:R-:W-:Y:S02]  /*0d70*/  VIMNMX R24, PT, PT, R3, UR6, PT ;  /* 0x0000000603187c48 */ /* 0x000fe4000bfe0100 */
[----:B------:R-:W-:Y:S02]  /*0d80*/  MOV R3, 0x3f000000 ;  /* 0x3f00000000037802 */ /* 0x000fe40000000f00 */
[----:B------:R-:W-:Y:S02]  /*0d90*/  I2FP.F32.S32 R25, R24 ;  /* 0x0000001800197245 */ /* 0x000fe40000201400 */
[----:B------:R-:W-:-:S05]  /*0da0*/  SEL R26, R26, UR6, !P1 ;  /* 0x000000061a1a7c07 */ /* 0x000fca000c800000 */
[----:B------:R-:W-:-:S05]  /*0db0*/  @P1 I2FP.F32.S32 R2, UR6 ;  /* 0x0000000600021c45 */ /* 0x000fca0008201400 */
[----:B------:R-:W-:-:S04]  /*0dc0*/  FADD R25, R2, -R25 ;  /* 0x8000001902197221 */ /* 0x000fc80000000000 */
[----:B------:R-:W-:Y:S01]  /*0dd0*/  FADD R27, -R25, 1 ;  /* 0x3f800000191b7421 */ /* 0x000fe20000000100 */
[----:B------:R-:W-:Y:S06]  /*0de0*/  @!P2 BRA `(.L_x_11) ;  /* 0x000000100088a947 */ /* 0x000fec0003800000 */
[----:B------:R-:W-:Y:S01]  /*0df0*/  BSSY B4, `(.L_x_12) ;  /* 0x000011f000047945 */ /* 0x000fe20003800000 */
[----:B------:R-:W-:-:S07]  /*0e00*/  IMAD.MOV.U32 R29, RZ, RZ, RZ ;  /* 0x000000ffff1d7224 */ /* 0x000fce00078e00ff */
.L_x_41:
[----:B0-----:R-:W0:Y:S01]  /*0e10*/  MUFU.RCP R2, R21 ;  /* 0x0000001500027308 */ /* 0x001e220000001000 */
[----:B------:R-:W-:Y:S01]  /*0e20*/  I2FP.F32.U32 R0, R29 ;  /* 0x0000001d00007245 */ /* 0x000fe20000201000 */
[----:B------:R-:W-:Y:S05]  /*0e30*/  YIELD ;  /* 0x0000000000007946 */ /* 0x000fea0003800000 */
[----:B------:R-:W-:Y:S01]  /*0e40*/  FADD R3, R0, 0.5 ;  /* 0x3f00000000037421 */ /* 0x000fe20000000000 */
[----:B------:R-:W-:Y:S03]  /*0e50*/  BSSY.RECONVERGENT B6, `(.L_x_13) ;  /* 0x000000c000067945 */ /* 0x000fe60003800200 */
        /* <DEDUP_REMOVED lines=11> */
.L_x_14:
[----:B------:R-:W-:Y:S05]  /*0f10*/  BSYNC.RECONVERGENT B6 ;  /* 0x0000000000067941 */ /* 0x000fea0003800200 */
.L_x_13:
[----:B------:R-:W-:Y:S01]  /*0f20*/  FADD R0, R18, R0 ;  /* 0x0000000012007221 */ /* 0x000fe20000000000 */
[----:B------:R-:W0:Y:S01]  /*0f30*/  MUFU.RCP R30, R23 ;  /* 0x00000017001e7308 */ /* 0x000e220000001000 */
[----:B------:R-:W-:Y:S01]  /*0f40*/  BSSY.RECONVERGENT B0, `(.L_x_15) ;  /* 0x000001e000007945 */ /* 0x000fe20003800200 */
[----:B------:R-:W-:Y:S01]  /*0f50*/  HFMA2 R39, -RZ, RZ, 0, 0 ;  /* 0x00000000ff277431 */ /* 0x000fe200000001ff */
[----:B------:R-:W-:Y:S01]  /*0f60*/  MOV R34, 0xffffffff ;  /* 0xffffffff00227802 */ /* 0x000fe20000000f00 */
[----:B------:R-:W-:Y:S01]  /*0f70*/  IMAD.MOV.U32 R3, RZ, RZ, RZ ;  /* 0x000000ffff037224 */ /* 0x000fe200078e00ff */
[C---:B------:R-:W-:Y:S01]  /*0f80*/  FSETP.GT.AND P1, PT, R0.reuse, R5, PT ;  /* 0x000000050000720b */ /* 0x040fe20003f24000 */
[----:B------:R-:W-:Y:S01]  /*0f90*/  IMAD.MOV.U32 R45, RZ, RZ, RZ ;  /* 0x000000ffff2d7224 */ /* 0x000fe200078e00ff */
[----:B------:R-:W-:Y:S01]  /*0fa0*/  MOV R32, 0xffffffff ;  /* 0xffffffff00207802 */ /* 0x000fe20000000f00 */
[----:B------:R-:W-:Y:S01]  /*0fb0*/  IMAD.MOV.U32 R35, RZ, RZ, RZ ;  /* 0x000000ffff237224 */ /* 0x000fe200078e00ff */
[----:B------:R-:W-:Y:S01]  /*0fc0*/  FSETP.LT.OR P1, PT, R0, -1, P1 ;  /* 0xbf8000000000780b */ /* 0x000fe20000f21400 */
[----:B------:R-:W-:-:S02]  /*0fd0*/  IMAD.MOV.U32 R33, RZ, RZ, -0x1 ;  /* 0xffffffffff217424 */ /* 0x000fc400078e00ff */
[----:B------:R-:W-:Y:S01]  /*0fe0*/  IMAD.MOV.U32 R31, RZ, RZ, -0x1 ;  /* 0xffffffffff1f7424 */ /* 0x000fe200078e00ff */
[----:B------:R-:W-:Y:S01]  /*0ff0*/  PLOP3.LUT P1, PT, P0, P1, PT, 0xf8, 0x8f ;  /* 0x00000000008f781c */ /* 0x000fe20000723f70 */
[----:B0-----:R-:W-:-:S12]  /*1000*/  FFMA R37, -R23, R30, 1 ;  /* 0x3f80000017257423 */ /* 0x001fd8000000011e */
[----:B------:R-:W-:Y:S05]  /*1010*/  @P1 BRA `(.L_x_16) ;  /* 0x0000000000401947 */ /* 0x000fea0003800000 */
[----:B------:R-:W-:Y:S02]  /*1020*/  FMNMX.NAN R3, RZ, R0, !PT ;  /* 0x00000000ff037209 */ /* 0x000fe40007820000 */
[----:B------:R-:W-:Y:S02]  /*1030*/  MOV R32, R24 ;  /* 0x0000001800207202 */ /* 0x000fe40000000f00 */
[----:B------:R-:W0:Y:S02]  /*1040*/  F2I.TRUNC.NTZ R0, R3 ;  /* 0x0000000300007305 */ /* 0x000e24000020f100 */
[C---:B0-----:R-:W-:Y:S02]  /*1050*/  ISETP.GE.AND P1, PT, R0.reuse, UR7, PT ;  /* 0x0000000700007c0c */ /* 0x041fe4000bf26270 */
[C---:B------:R-:W-:Y:S01]  /*1060*/  VIMNMX R34, PT, PT, R0.reuse, UR7, PT ;  /* 0x0000000700227c48 */ /* 0x040fe2000bfe0100 */
[----:B------:R-:W-:Y:S01]  /*1070*/  VIADD R0, R0, 0x1 ;  /* 0x0000000100007836 */ /* 0x000fe20000000000 */
[----:B------:R-:W-:-:S02]  /*1080*/  FSEL R2, R3, R10, !P1 ;  /* 0x0000000a03027208 */ /* 0x000fc40004800000 */
[----:B------:R-:W-:Y:S02]  /*1090*/  I2FP.F32.S32 R31, R34 ;  /* 0x00000022001f7245 */ /* 0x000fe40000201400 */
[----:B------:R-:W-:-:S03]  /*10a0*/  SEL R33, R0, UR7, !P1 ;  /* 0x0000000700217c07 */ /* 0x000fc6000c800000 */
[----:B------:R-:W-:Y:S01]  /*10b0*/  FADD R2, R2, -R31 ;  /* 0x8000001f02027221 */ /* 0x000fe20000000000 */
[----:B------:R-:W-:-:S03]  /*10c0*/  IMAD.MOV.U32 R31, RZ, RZ, R26 ;  /* 0x000000ffff1f7224 */ /* 0x000fc600078e001a */
[----:B------:R-:W-:Y:S01]  /*10d0*/  FADD R28, -R2, 1 ;  /* 0x3f800000021c7421 */ /* 0x000fe20000000100 */
[-C--:B------:R-:W-:Y:S01]  /*10e0*/  FMUL R45, R27, R2.reuse ;  /* 0x000000021b2d7220 */ /* 0x080fe20000400000 */
[----:B------:R-:W-:Y:S02]  /*10f0*/  FMUL R35, R25, R2 ;  /* 0x0000000219237220 */ /* 0x000fe40000400000 */
[-C--:B------:R-:W-:Y:S01]  /*1100*/  FMUL R3, R27, R28.reuse ;  /* 0x0000001c1b037220 */ /* 0x080fe20000400000 */
[----:B------:R-:W-:-:S07]  /*1110*/  FMUL R39, R25, R28 ;  /* 0x0000001c19277220 */ /* 0x000fce0000400000 */
.L_x_16:
[----:B------:R-:W-:Y:S05]  /*1120*/  BSYNC.RECONVERGENT B0 ;  /* 0x0000000000007941 */ /* 0x000fea0003800200 */
.L_x_15:
[----:B-----5:R-:W-:Y:S01]  /*1130*/  FMUL R3, R14, R3 ;  /* 0x000000030e037220 */ /* 0x020fe20000400000 */
[----:B------:R-:W-:Y:S01]  /*1140*/  FFMA R28, R30, R37, R30 ;  /* 0x000000251e1c7223 */ /* 0x000fe2000000001e */
[----:B------:R-:W-:Y:S02]  /*1150*/  BSSY.RECONVERGENT B6, `(.L_x_17) ;  /* 0x000000a000067945 */ /* 0x000fe40003800200 */
[----:B------:R-:W0:Y:S01]  /*1160*/  FCHK P1, R3, R23 ;  /* 0x0000001703007302 */ /* 0x000e220000020000 */
[----:B------:R-:W-:-:S04]  /*1170*/  FFMA R37, R3, R28, RZ ;  /* 0x0000001c03257223 */ /* 0x000fc800000000ff */
[----:B------:R-:W-:-:S04]  /*1180*/  FFMA R0, -R23, R37, R3 ;  /* 0x0000002517007223 */ /* 0x000fc80000000103 */
[----:B------:R-:W-:Y:S01]  /*1190*/  FFMA R28, R28, R0, R37 ;  /* 0x000000001c1c7223 */ /* 0x000fe20000000025 */
[----:B0-----:R-:W-:Y:S06]  /*11a0*/  @!P1 BRA `(.L_x_18) ;  /* 0x0000000000109947 */ /* 0x001fec0003800000 */
[----:B------:R-:W-:Y:S01]  /*11b0*/  IMAD.MOV.U32 R0, RZ, RZ, R23 ;  /* 0x000000ffff007224 */ /* 0x000fe200078e0017 */
[----:B------:R-:W-:-:S07]  /*11c0*/  MOV R2, 0x11e0 ;  /* 0x000011e000027802 */ /* 0x000fce0000000f00 */
[----:B------:R-:W-:Y:S05]  /*11d0*/  CALL.REL.NOINC `($__internal_0_$__cuda_sm3x_div_rn_noftz_f32_slowpath) ;  /* 0x0000001400e87944 */ /* 0x000fea0003c00000 */
[----:B------:R-:W-:-:S07]  /*11e0*/  MOV R28, R0 ;  /* 0x00000000001c7202 */ /* 0x000fce0000000f00 */
.L_x_18:
[----:B------:R-:W-:Y:S05]  /*11f0*/  BSYNC.RECONVERGENT B6 ;  /* 0x0000000000067941 */ /* 0x000fea0003800200 */
.L_x_17:
[----:B------:R-:W0:Y:S01]  /*1200*/  MUFU.RCP R30, R23 ;  /* 0x00000017001e7308 */ /* 0x000e220000001000 */
[----:B------:R-:W-:Y:S01]  /*1210*/  FMUL R2, R14, R45 ;  /* 0x0000002d0e027220 */ /* 0x000fe20000400000 */
[----:B------:R-:W-:Y:S06]  /*1220*/  BSSY.RECONVERGENT B6, `(.L_x_19) ;  /* 0x000000d000067945 */ /* 0x000fec0003800200 */
        /* <DEDUP_REMOVED lines=8> */
[----:B------:R-:W-:Y:S01]  /*12b0*/  MOV R2, 0x12e0 ;  /* 0x000012e000027802 */ /* 0x000fe20000000f00 */
[----:B------:R-:W-:-:S07]  /*12c0*/  IMAD.MOV.U32 R0, RZ, RZ, R23 ;  /* 0x000000ffff007224 */ /* 0x000fce00078e0017 */
[----:B------:R-:W-:Y:S05]  /*12d0*/  CALL.REL.NOINC `($__internal_0_$__cuda_sm3x_div_rn_noftz_f32_slowpath) ;  /* 0x0000001400a87944 */ /* 0x000fea0003c00000 */
[----:B------:R-:W-:-:S07]  /*12e0*/  MOV R30, R0 ;  /* 0x00000000001e7202 */ /* 0x000fce0000000f00 */
.L_x_20:
[----:B------:R-:W-:Y:S05]  /*12f0*/  BSYNC.RECONVERGENT B6 ;  /* 0x0000000000067941 */ /* 0x000fea0003800200 */
.L_x_19:
        /* <DEDUP_REMOVED lines=12> */
[----:B------:R-:W-:Y:S05]  /*13c0*/  CALL.REL.NOINC `($__internal_0_$__cuda_sm3x_div_rn_noftz_f32_slowpath) ;  /* 0x00000014006c7944 */ /* 0x000fea0003c00000 */
[----:B------:R-:W-:-:S07]  /*13d0*/  IMAD.MOV.U32 R41, RZ, RZ, R0 ;  /* 0x000000ffff297224 */ /* 0x000fce00078e0000 */
.L_x_22:
[----:B------:R-:W-:Y:S05]  /*13e0*/  BSYNC.RECONVERGENT B6 ;  /* 0x0000000000067941 */ /* 0x000fea0003800200 */
.L_x_21:
[----:B------:R-:W-:Y:S01]  /*13f0*/  LOP3.LUT R0, R32, R34, R33, 0xfe, !PT ;  /* 0x0000002220007212 */ /* 0x000fe200078efe21 */
[----:B------:R-:W-:Y:S03]  /*1400*/  BSSY.RECONVERGENT B6, `(.L_x_23) ;  /* 0x000002c000067945 */ /* 0x000fe60003800200 */
[----:B------:R-:W-:-:S04]  /*1410*/  LOP3.LUT R0, R0, R31, RZ, 0xfc, !PT ;  /* 0x0000001f00007212 */ /* 0x000fc800078efcff */
[----:B------:R-:W-:-:S13]  /*1420*/  ISETP.GE.AND P1, PT, R0, RZ, PT ;  /* 0x000000ff0000720c */ /* 0x000fda0003f26270 */
[----:B------:R-:W-:Y:S05]  /*1430*/  @!P1 BRA `(.L_x_24) ;  /* 0x0000000000a09947 */ /* 0x000fea0003800000 */
[----:B------:R-:W0:Y:S02]  /*1440*/  LDCU UR8, c[0x0][0x3a0] ;  /* 0x00007400ff0877ac */ /* 0x000e240008000800 */
[----:B0-----:R-:W-:Y:S02]  /*1450*/  IMAD R0, R32, UR8, RZ ;  /* 0x0000000820007c24 */ /* 0x001fe4000f8e02ff */
[----:B------:R-:W-:-:S03]  /*1460*/  IMAD R32, R31, UR8, RZ ;  /* 0x000000081f207c24 */ /* 0x000fc6000f8e02ff */
[----:B------:R-:W-:Y:S02]  /*1470*/  SHF.R.S32.HI R36, RZ, 0x1f, R0 ;  /* 0x0000001fff247819 */ /* 0x000fe40000011400 */
[C---:B------:R-:W-:Y:S02]  /*1480*/  IADD3 R38, P1, PT, R0.reuse, R34, RZ ;  /* 0x0000002200267210 */ /* 0x040fe40007f3e0ff */
[----:B------:R-:W-:Y:S02]  /*1490*/  IADD3 R0, P2, PT, R0, R33, RZ ;  /* 0x0000002100007210 */ /* 0x000fe40007f5e0ff */
[----:B------:R-:W-:Y:S02]  /*14a0*/  IADD3.X R3, PT, PT, RZ, R36, RZ, P1, !PT ;  /* 0x00000024ff037210 */ /* 0x000fe40000ffe4ff */
[----:B------:R-:W-:Y:S01]  /*14b0*/  LEA R2, P1, R38, R15, 0x2 ;  /* 0x0000000f26027211 */ /* 0x000fe200078210ff */
[----:B------:R-:W-:Y:S02]  /*14c0*/  IMAD.X R39, RZ, RZ, R36, P2 ;  /* 0x000000ffff277224 */ /* 0x000fe400010e0624 */
[----:B------:R-:W-:Y:S01]  /*14d0*/  FMUL R40, R14, R35 ;  /* 0x000000230e287220 */ /* 0x000fe20000400000 */
[----:B------:R-:W-:-:S02]  /*14e0*/  IADD3 R34, P3, PT, R32, R34, RZ ;  /* 0x0000002220227210 */ /* 0x000fc40007f7e0ff */
[----:B------:R-:W-:Y:S02]  /*14f0*/  LEA.HI.X R3, R38, R19, R3, 0x2, P1 ;  /* 0x0000001326037211 */ /* 0x000fe400008f1403 */
[C---:B------:R-:W-:Y:S02]  /*1500*/  LEA R38, P1, R0.reuse, R15, 0x2 ;  /* 0x0000000f00267211 */ /* 0x040fe400078210ff */
[----:B------:R-:W-:Y:S01]  /*1510*/  SHF.R.S32.HI R31, RZ, 0x1f, R32 ;  /* 0x0000001fff1f7819 */ /* 0x000fe20000011420 */
[----:B------:R0:W-:Y:S01]  /*1520*/  REDG.E.ADD.F32.FTZ.RN.STRONG.GPU desc[UR10][R2.64], R28 ;  /* 0x0000001c020079a6 */ /* 0x0001e2000c12f30a */
[----:B------:R-:W-:Y:S02]  /*1530*/  LEA.HI.X R39, R0, R19, R39, 0x2, P1 ;  /* 0x0000001300277211 */ /* 0x000fe400008f1427 */
[----:B------:R-:W1:Y:S01]  /*1540*/  MUFU.RCP R0, R23 ;  /* 0x0000001700007308 */ /* 0x000e620000001000 */
[----:B------:R-:W-:Y:S01]  /*1550*/  IMAD.X R37, RZ, RZ, R31, P3 ;  /* 0x000000ffff257224 */ /* 0x000fe200018e061f */
[C---:B------:R-:W-:Y:S01]  /*1560*/  LEA R36, P2, R34.reuse, R15, 0x2 ;  /* 0x0000000f22247211 */ /* 0x040fe200078410ff */
[----:B------:R2:W-:Y:S03]  /*1570*/  REDG.E.ADD.F32.FTZ.RN.STRONG.GPU desc[UR10][R38.64], R30 ;  /* 0x0000001e260079a6 */ /* 0x0005e6000c12f30a */
[----:B------:R-:W-:-:S02]  /*1580*/  LEA.HI.X R37, R34, R19, R37, 0x2, P2 ;  /* 0x0000001322257211 */ /* 0x000fc400010f1425 */
[----:B------:R-:W3:Y:S01]  /*1590*/  FCHK P1, R40, R23 ;  /* 0x0000001728007302 */ /* 0x000ee20000020000 */
[----:B------:R-:W-:Y:S01]  /*15a0*/  IADD3 R34, P2, PT, R32, R33, RZ ;  /* 0x0000002120227210 */ /* 0x000fe20007f5e0ff */
[----:B------:R-:W-:Y:S01]  /*15b0*/  BSSY.RECONVERGENT B7, `(.L_x_25) ;  /* 0x000000f000077945 */ /* 0x000fe20003800200 */
[----:B------:R2:W-:Y:S01]  /*15c0*/  REDG.E.ADD.F32.FTZ.RN.STRONG.GPU desc[UR10][R36.64], R41 ;  /* 0x00000029240079a6 */ /* 0x0005e2000c12f30a */
[----:B-1----:R-:W-:-:S04]  /*15d0*/  FFMA R43, -R23, R0, 1 ;  /* 0x3f800000172b7423 */ /* 0x002fc80000000100 */
[----:B------:R-:W-:-:S04]  /*15e0*/  FFMA R0, R0, R43, R0 ;  /* 0x0000002b00007223 */ /* 0x000fc80000000000 */
[----:B------:R-:W-:Y:S01]  /*15f0*/  FFMA R35, R0, R40, RZ ;  /* 0x0000002800237223 */ /* 0x000fe200000000ff */
[----:B------:R-:W-:Y:S02]  /*1600*/  LEA R32, P3, R34, R15, 0x2 ;  /* 0x0000000f22207211 */ /* 0x000fe400078610ff */
[----:B------:R-:W-:Y:S01]  /*1610*/  IADD3.X R31, PT, PT, RZ, R31, RZ, P2, !PT ;  /* 0x0000001fff1f7210 */ /* 0x000fe200017fe4ff */
[----:B0-----:R-:W-:-:S03]  /*1620*/  FFMA R2, -R23, R35, R40 ;  /* 0x0000002317027223 */ /* 0x001fc60000000128 */
[----:B------:R-:W-:Y:S01]  /*1630*/  LEA.HI.X R33, R34, R19, R31, 0x2, P3 ;  /* 0x0000001322217211 */ /* 0x000fe200018f141f */
[----:B------:R-:W-:Y:S01]  /*1640*/  FFMA R0, R0, R2, R35 ;  /* 0x0000000200007223 */ /* 0x000fe20000000023 */
[----:B--23--:R-:W-:Y:S06]  /*1650*/  @!P1 BRA `(.L_x_26) ;  /* 0x0000000000109947 */ /* 0x00cfec0003800000 */
[----:B------:R-:W-:Y:S01]  /*1660*/  IMAD.MOV.U32 R3, RZ, RZ, R40 ;  /* 0x000000ffff037224 */ /* 0x000fe200078e0028 */
[----:B------:R-:W-:Y:S01]  /*1670*/  MOV R2, 0x16a0 ;  /* 0x000016a000027802 */ /* 0x000fe20000000f00 */
[----:B------:R-:W-:-:S07]  /*1680*/  IMAD.MOV.U32 R0, RZ, RZ, R23 ;  /* 0x000000ffff007224 */ /* 0x000fce00078e0017 */
[----:B------:R-:W-:Y:S05]  /*1690*/  CALL.REL.NOINC `($__internal_0_$__cuda_sm3x_div_rn_noftz_f32_slowpath) ;  /* 0x0000001000b87944 */ /* 0x000fea0003c00000 */
.L_x_26:
[----:B------:R-:W-:Y:S05]  /*16a0*/  BSYNC.RECONVERGENT B7 ;  /* 0x0000000000077941 */ /* 0x000fea0003800200 */
.L_x_25:
[----:B------:R0:W-:Y:S02]  /*16b0*/  REDG.E.ADD.F32.FTZ.RN.STRONG.GPU desc[UR10][R32.64], R0 ;  /* 0x00000000200079a6 */ /* 0x0001e4000c12f30a */
.L_x_24:
[----:B------:R-:W-:Y:S05]  /*16c0*/  BSYNC.RECONVERGENT B6 ;  /* 0x0000000000067941 */ /* 0x000fea0003800200 */
.L_x_23:
[----:B0-----:R-:W-:Y:S01]  /*16d0*/  IADD3 R0, PT, PT, R29, 0x1, RZ ;  /* 0x000000011d007810 */ /* 0x001fe20007ffe0ff */
[----:B------:R-:W0:Y:S01]  /*16e0*/  MUFU.RCP R2, R21 ;  /* 0x0000001500027308 */ /* 0x000e220000001000 */
[----:B------:R-:W-:Y:S02]  /*16f0*/  BSSY.RECONVERGENT B6, `(.L_x_27) ;  /* 0x000000f000067945 */ /* 0x000fe40003800200 */
[----:B------:R-:W-:-:S05]  /*1700*/  I2FP.F32.U32 R0, R0 ;  /* 0x0000000000007245 */ /* 0x000fca0000201000 */
        /* <DEDUP_REMOVED lines=13> */
.L_x_28:
[----:B------:R-:W-:Y:S05]  /*17e0*/  BSYNC.RECONVERGENT B6 ;  /* 0x0000000000067941 */ /* 0x000fea0003800200 */
.L_x_27:
        /* <DEDUP_REMOVED lines=16> */
[----:B------:R-:W-:Y:S01]  /*18f0*/  FMNMX.NAN R3, RZ, R0, !PT ;  /* 0x00000000ff037209 */ /* 0x000fe20007820000 */
[----:B------:R-:W-:Y:S01]  /*1900*/  IMAD.MOV.U32 R30, RZ, RZ, R24 ;  /* 0x000000ffff1e7224 */ /* 0x000fe200078e0018 */
[----:B------:R-:W-:Y:S02]  /*1910*/  MOV R32, R26 ;  /* 0x0000001a00207202 */ /* 0x000fe40000000f00 */
[----:B------:R-:W0:Y:S02]  /*1920*/  F2I.TRUNC.NTZ R0, R3 ;  /* 0x0000000300007305 */ /* 0x000e24000020f100 */
[C---:B0-----:R-:W-:Y:S02]  /*1930*/  ISETP.GE.AND P1, PT, R0.reuse, UR7, PT ;  /* 0x0000000700007c0c */ /* 0x041fe4000bf26270 */
[----:B------:R-:W-:Y:S02]  /*1940*/  VIMNMX R28, PT, PT, R0, UR7, PT ;  /* 0x00000007001c7c48 */ /* 0x000fe4000bfe0100 */
[----:B------:R-:W-:-:S02]  /*1950*/  FSEL R2, R3, R10, !P1 ;  /* 0x0000000a03027208 */ /* 0x000fc40004800000 */
[----:B------:R-:W-:Y:S02]  /*1960*/  I2FP.F32.S32 R31, R28 ;  /* 0x0000001c001f7245 */ /* 0x000fe40000201400 */
[----:B------:R-:W-:-:S03]  /*1970*/  IADD3 R0, PT, PT, R0, 0x1, RZ ;  /* 0x0000000100007810 */ /* 0x000fc60007ffe0ff */
[----:B------:R-:W-:Y:S01]  /*1980*/  FADD R2, R2, -R31 ;  /* 0x8000001f02027221 */ /* 0x000fe20000000000 */
[----:B------:R-:W-:-:S03]  /*1990*/  SEL R35, R0, UR7, !P1 ;  /* 0x0000000700237c07 */ /* 0x000fc6000c800000 */
[----:B------:R-:W-:Y:S01]  /*19a0*/  FADD R34, -R2, 1 ;  /* 0x3f80000002227421 */ /* 0x000fe20000000100 */
[-C--:B------:R-:W-:Y:S01]  /*19b0*/  FMUL R39, R27, R2.reuse ;  /* 0x000000021b277220 */ /* 0x080fe20000400000 */
[----:B------:R-:W-:Y:S02]  /*19c0*/  FMUL R33, R25, R2 ;  /* 0x0000000219217220 */ /* 0x000fe40000400000 */
[-C--:B------:R-:W-:Y:S01]  /*19d0*/  FMUL R3, R27, R34.reuse ;  /* 0x000000221b037220 */ /* 0x080fe20000400000 */
[----:B------:R-:W-:-:S07]  /*19e0*/  FMUL R31, R25, R34 ;  /* 0x00000022191f7220 */ /* 0x000fce0000400000 */
.L_x_30:
[----:B------:R-:W-:Y:S05]  /*19f0*/  BSYNC.RECONVERGENT B0 ;  /* 0x0000000000007941 */ /* 0x000fea0003800200 */
.L_x_29:
[----:B------:R-:W-:Y:S01]  /*1a00*/  FMUL R2, R14, R3 ;  /* 0x000000030e027220 */ /* 0x000fe20000400000 */
        /* <DEDUP_REMOVED lines=8> */
[----:B------:R-:W-:Y:S02]  /*1a90*/  MOV R0, R23 ;  /* 0x0000001700007202 */ /* 0x000fe40000000f00 */
[----:B------:R-:W-:-:S07]  /*1aa0*/  MOV R2, 0x1ac0 ;  /* 0x00001ac000027802 */ /* 0x000fce0000000f00 */
[----:B------:R-:W-:Y:S05]  /*1ab0*/  CALL.REL.NOINC `($__internal_0_$__cuda_sm3x_div_rn_noftz_f32_slowpath) ;  /* 0x0000000c00b07944 */ /* 0x000fea0003c00000 */
[----:B------:R-:W-:-:S07]  /*1ac0*/  IMAD.MOV.U32 R34, RZ, RZ, R0 ;  /* 0x000000ffff227224 */ /* 0x000fce00078e0000 */
.L_x_32:
[----:B------:R-:W-:Y:S05]  /*1ad0*/  BSYNC.RECONVERGENT B6 ;  /* 0x0000000000067941 */ /* 0x000fea0003800200 */
.L_x_31:
        /* <DEDUP_REMOVED lines=14> */
[----:B------:R-:W-:-:S07]  /*1bc0*/  MOV R38, R0 ;  /* 0x0000000000267202 */ /* 0x000fce0000000f00 */
.L_x_34:
[----:B------:R-:W-:Y:S05]  /*1bd0*/  BSYNC.RECONVERGENT B6 ;  /* 0x0000000000067941 */ /* 0x000fea0003800200 */
.L_x_33:
        /* <DEDUP_REMOVED lines=13> */
[----:B------:R-:W-:-:S07]  /*1cb0*/  MOV R39, R0 ;  /* 0x0000000000277202 */ /* 0x000fce0000000f00 */
.L_x_36:
[----:B------:R-:W-:Y:S05]  /*1cc0*/  BSYNC.RECONVERGENT B6 ;  /* 0x0000000000067941 */ /* 0x000fea0003800200 */
.L_x_35:
        /* <DEDUP_REMOVED lines=9> */
[CC--:B------:R-:W-:Y:S02]  /*1d60*/  IADD3 R36, P1, PT, R0.reuse, R28.reuse, RZ ;  /* 0x0000001c00247210 */ /* 0x0c0fe40007f3e0ff */
[----:B------:R-:W-:Y:S02]  /*1d70*/  IADD3 R0, P2, PT, R0, R35, RZ ;  /* 0x0000002300007210 */ /* 0x000fe40007f5e0ff */
[----:B------:R-:W-:Y:S01]  /*1d80*/  IADD3 R32, P3, PT, R30, R28, RZ ;  /* 0x0000001c1e207210 */ /* 0x000fe20007f7e0ff */
[----:B------:R-:W-:Y:S01]  /*1d90*/  IMAD.X R3, RZ, RZ, R31, P1 ;  /* 0x000000ffff037224 */ /* 0x000fe200008e061f */
[----:B------:R-:W-:Y:S02]  /*1da0*/  LEA R2, P1, R36, R15, 0x2 ;  /* 0x0000000f24027211 */ /* 0x000fe400078210ff */
[----:B------:R-:W-:-:S02]  /*1db0*/  IADD3.X R37, PT, PT, RZ, R31, RZ, P2, !PT ;  /* 0x0000001fff257210 */ /* 0x000fc400017fe4ff */
[----:B------:R-:W-:Y:S02]  /*1dc0*/  LEA.HI.X R3, R36, R19, R3, 0x2, P1 ;  /* 0x0000001324037211 */ /* 0x000fe400008f1403 */
[----:B------:R-:W-:Y:S02]  /*1dd0*/  LEA R40, P1, R0, R15, 0x2 ;  /* 0x0000000f00287211 */ /* 0x000fe400078210ff */
[----:B------:R-:W-:Y:S01]  /*1de0*/  SHF.R.S32.HI R28, RZ, 0x1f, R30 ;  /* 0x0000001fff1c7819 */ /* 0x000fe2000001141e */
[----:B------:R-:W-:Y:S01]  /*1df0*/  FMUL R42, R14, R33 ;  /* 0x000000210e2a7220 */ /* 0x000fe20000400000 */
[----:B------:R-:W-:Y:S01]  /*1e00*/  LEA.HI.X R41, R0, R19, R37, 0x2, P1 ;  /* 0x0000001300297211 */ /* 0x000fe200008f1425 */
[----:B------:R0:W-:Y:S01]  /*1e10*/  REDG.E.ADD.F32.FTZ.RN.STRONG.GPU desc[UR10][R2.64], R34 ;  /* 0x00000022020079a6 */ /* 0x0001e2000c12f30a */
        /* <DEDUP_REMOVED lines=19> */
[----:B------:R-:W-:Y:S02]  /*1f50*/  MOV R0, R23 ;  /* 0x0000001700007202 */ /* 0x000fe40000000f00 */
[----:B------:R-:W-:-:S07]  /*1f60*/  MOV R2, 0x1f80 ;  /* 0x00001f8000027802 */ /* 0x000fce0000000f00 */
[----:B------:R-:W-:Y:S05]  /*1f70*/  CALL.REL.NOINC `($__internal_0_$__cuda_sm3x_div_rn_noftz_f32_slowpath) ;  /* 0x0000000800807944 */ /* 0x000fea0003c00000 */
.L_x_40:
[----:B------:R-:W-:Y:S05]  /*1f80*/  BSYNC.RECONVERGENT B7 ;  /* 0x0000000000077941 */ /* 0x000fea0003800200 */
.L_x_39:
[----:B------:R0:W-:Y:S02]  /*1f90*/  REDG.E.ADD.F32.FTZ.RN.STRONG.GPU desc[UR10][R30.64], R0 ;  /* 0x000000001e0079a6 */ /* 0x0001e4000c12f30a */
.L_x_38:
[----:B------:R-:W-:Y:S05]  /*1fa0*/  BSYNC.RECONVERGENT B6 ;  /* 0x0000000000067941 */ /* 0x000fea0003800200 */
.L_x_37:
[----:B------:R-:W-:-:S05]  /*1fb0*/  VIADD R29, R29, 0x2 ;  /* 0x000000021d1d7836 */ /* 0x000fca0000000000 */
[----:B------:R-:W-:-:S13]  /*1fc0*/  ISETP.NE.AND P1, PT, R29, R22, PT ;  /* 0x000000161d00720c */ /* 0x000fda0003f25270 */
[----:B------:R-:W-:Y:S05]  /*1fd0*/  @P1 BRA `(.L_x_41) ;  /* 0xffffffec008c1947 */ /* 0x000fea000383ffff */
[----:B------:R-:W-:Y:S05]  /*1fe0*/  BSYNC B4 ;  /* 0x0000000000047941 */ /* 0x000fea0003800000 */
.L_x_12:
[----:B------:R-:W-:-:S05]  /*1ff0*/  I2FP.F32.U32 R3, R22 ;  /* 0x0000001600037245 */ /* 0x000fca0000201000 */
[----:B------:R-:W-:-:S07]  /*2000*/  FADD R3, R3, 0.5 ;  /* 0x3f00000003037421 */ /* 0x000fce0000000000 */
.L_x_11:
[----:B------:R-:W-:Y:S05]  /*2010*/  BSYNC B5 ;  /* 0x0000000000057941 */ /* 0x000fea0003800000 */
.L_x_10:
[----:B0-----:R-:W-:-:S04]  /*2020*/  LOP3.LUT R0, R16, 0x1, RZ, 0xc0, !PT ;  /* 0x0000000110007812 */ /* 0x001fc800078ec0ff */
[----:B------:R-:W-:-:S13]  /*2030*/  ISETP.NE.U32.AND P1, PT, R0, 0x1, PT ;  /* 0x000000010000780c */ /* 0x000fda0003f25070 */
[----:B------:R-:W-:Y:S05]  /*2040*/  @P1 BRA `(.L_x_7) ;  /* 0x0000000800241947 */ /* 0x000fea0003800000 */
        /* <DEDUP_REMOVED lines=13> */
[----:B-----5:R-:W-:Y:S05]  /*2120*/  CALL.REL.NOINC `($__internal_0_$__cuda_sm3x_div_rn_noftz_f32_slowpath) ;  /* 0x0000000800147944 */ /* 0x020fea0003c00000 */
.L_x_43:
[----:B------:R-:W-:Y:S05]  /*2130*/  BSYNC.RECONVERGENT B4 ;  /* 0x0000000000047941 */ /* 0x000fea0003800200 */
.L_x_42:
        /* <DEDUP_REMOVED lines=8> */
[----:B------:R-:W-:Y:S01]  /*21c0*/  MOV R31, RZ ;  /* 0x000000ff001f7202 */ /* 0x000fe20000000f00 */
[----:B------:R-:W-:Y:S01]  /*21d0*/  IMAD.MOV.U32 R30, RZ, RZ, -0x1 ;  /* 0xffffffffff1e7424 */ /* 0x000fe200078e00ff */
[----:B------:R-:W-:Y:S01]  /*21e0*/  FSETP.LT.OR P1, PT, R0, -1, P1 ;  /* 0xbf8000000000780b */ /* 0x000fe20000f21400 */
[----:B------:R-:W-:Y:S01]  /*21f0*/  IMAD.MOV.U32 R28, RZ, RZ, -0x1 ;  /* 0xffffffffff1c7424 */ /* 0x000fe200078e00ff */
[----:B------:R-:W-:-:S02]  /*2200*/  MOV R29, 0xffffffff ;  /* 0xffffffff001d7802 */ /* 0x000fc40000000f00 */
[----:B------:R-:W-:Y:S01]  /*2210*/  PLOP3.LUT P1, PT, P0, P1, PT, 0xf8, 0x8f ;  /* 0x00000000008f781c */ /* 0x000fe20000723f70 */
[----:B0-----:R-:W-:-:S12]  /*2220*/  FFMA R37, -R23, R34, 1 ;  /* 0x3f80000017257423 */ /* 0x001fd80000000122 */
[----:B------:R-:W-:Y:S05]  /*2230*/  @P1 BRA `(.L_x_45) ;  /* 0x0000000000401947 */ /* 0x000fea0003800000 */
[----:B------:R-:W-:-:S04]  /*2240*/  FMNMX.NAN R29, RZ, R0, !PT ;  /* 0x00000000ff1d7209 */ /* 0x000fc80007820000 */
[----:B------:R-:W0:Y:S02]  /*2250*/  F2I.TRUNC.NTZ R0, R29 ;  /* 0x0000001d00007305 */ /* 0x000e24000020f100 */
[C---:B0-----:R-:W-:Y:S02]  /*2260*/  ISETP.GE.AND P0, PT, R0.reuse, UR7, PT ;  /* 0x0000000700007c0c */ /* 0x041fe4000bf06270 */
[C---:B------:R-:W-:Y:S02]  /*2270*/  VIMNMX R32, PT, PT, R0.reuse, UR7, PT ;  /* 0x0000000700207c48 */ /* 0x040fe4000bfe0100 */
[----:B------:R-:W-:Y:S01]  /*2280*/  FSEL R2, R29, R10, !P0 ;  /* 0x0000000a1d027208 */ /* 0x000fe20004000000 */
[----:B------:R-:W-:Y:S01]  /*2290*/  IMAD.MOV.U32 R29, RZ, RZ, R24 ;  /* 0x000000ffff1d7224 */ /* 0x000fe200078e0018 */
        /* <DEDUP_REMOVED lines=8> */
[----:B------:R-:W-:Y:S01]  /*2320*/  FMUL R33, R25, R28 ;  /* 0x0000001c19217220 */ /* 0x000fe20000400000 */
[----:B------:R-:W-:-:S07]  /*2330*/  MOV R28, R26 ;  /* 0x0000001a001c7202 */ /* 0x000fce0000000f00 */
.L_x_45:
[----:B------:R-:W-:Y:S05]  /*2340*/  BSYNC.RECONVERGENT B0 ;  /* 0x0000000000007941 */ /* 0x000fea0003800200 */
.L_x_44:
        /* <DEDUP_REMOVED lines=13> */
.L_x_47:
[----:B------:R-:W-:Y:S05]  /*2420*/  BSYNC.RECONVERGENT B4 ;  /* 0x0000000000047941 */ /* 0x000fea0003800200 */
.L_x_46:
        /* <DEDUP_REMOVED lines=15> */
.L_x_49:
[----:B------:R-:W-:Y:S05]  /*2520*/  BSYNC.RECONVERGENT B4 ;  /* 0x0000000000047941 */ /* 0x000fea0003800200 */
.L_x_48:
        /* <DEDUP_REMOVED lines=14> */
.L_x_51:
[----:B------:R-:W-:Y:S05]  /*2610*/  BSYNC.RECONVERGENT B4 ;  /* 0x0000000000047941 */ /* 0x000fea0003800200 */
.L_x_50:
[----:B------:R-:W-:-:S04]  /*2620*/  LOP3.LUT R3, R29, R32, R30, 0xfe, !PT ;  /* 0x000000201d037212 */ /* 0x000fc800078efe1e */
        /* <DEDUP_REMOVED lines=9> */
[----:B------:R-:W-:Y:S01]  /*26c0*/  IADD3 R26, P2, PT, R37, R32, RZ ;  /* 0x00000020251a7210 */ /* 0x000fe20007f5e0ff */
[----:B------:R-:W-:Y:S01]  /*26d0*/  IMAD.X R29, RZ, RZ, R0, P0 ;  /* 0x000000ffff1d7224 */ /* 0x000fe200000e0600 */
[----:B------:R-:W-:Y:S02]  /*26e0*/  SHF.R.S32.HI R27, RZ, 0x1f, R37 ;  /* 0x0000001fff1b7819 */ /* 0x000fe40000011425 */
[----:B------:R-:W-:-:S02]  /*26f0*/  IADD3.X R3, PT, PT, RZ, R0, RZ, P1, !PT ;  /* 0x00000000ff037210 */ /* 0x000fc40000ffe4ff */
[-C--:B------:R-:W-:Y:S01]  /*2700*/  LEA R32, P0, R36, R15.reuse, 0x2 ;  /* 0x0000000f24207211 */ /* 0x080fe200078010ff */
[----:B------:R-:W-:Y:S01]  /*2710*/  IMAD.X R0, RZ, RZ, R27, P2 ;  /* 0x000000ffff007224 */ /* 0x000fe200010e061b */
[-C--:B------:R-:W-:Y:S02]  /*2720*/  LEA R28, P1, R34, R15.reuse, 0x2 ;  /* 0x0000000f221c7211 */ /* 0x080fe400078210ff */
[----:B------:R-:W-:Y:S02]  /*2730*/  LEA R2, P2, R26, R15, 0x2 ;  /* 0x0000000f1a027211 */ /* 0x000fe400078410ff */
[-C--:B------:R-:W-:Y:S02]  /*2740*/  LEA.HI.X R33, R36, R19.reuse, R29, 0x2, P0 ;  /* 0x0000001324217211 */ /* 0x080fe400000f141d */
[-C--:B------:R-:W-:Y:S02]  /*2750*/  LEA.HI.X R29, R34, R19.reuse, R3, 0x2, P1 ;  /* 0x00000013221d7211 */ /* 0x080fe400008f1403 */
[----:B------:R-:W-:Y:S01]  /*2760*/  LEA.HI.X R3, R26, R19, R0, 0x2, P2 ;  /* 0x000000131a037211 */ /* 0x000fe200010f1400 */
[----:B------:R0:W-:Y:S01]  /*2770*/  REDG.E.ADD.F32.FTZ.RN.STRONG.GPU desc[UR10][R32.64], R24 ;  /* 0x00000018200079a6 */ /* 0x0001e2000c12f30a */
[----:B------:R-:W1:Y:S01]  /*2780*/  MUFU.RCP R0, R23 ;  /* 0x0000001700007308 */ /* 0x000e620000001000 */
[----:B------:R-:W-:Y:S01]  /*2790*/  FMUL R34, R14, R31 ;  /* 0x0000001f0e227220 */ /* 0x000fe20000400000 */
[----:B------:R-:W-:Y:S01]  /*27a0*/  IADD3 R30, P1, PT, R37, R30, RZ ;  /* 0x0000001e251e7210 */ /* 0x000fe20007f3e0ff */
[----:B------:R2:W-:Y:S05]  /*27b0*/  REDG.E.ADD.F32.FTZ.RN.STRONG.GPU desc[UR10][R28.64], R25 ;  /* 0x000000191c0079a6 */ /* 0x0005ea000c12f30a */
[----:B------:R-:W3:Y:S01]  /*27c0*/  FCHK P0, R34, R23 ;  /* 0x0000001722007302 */ /* 0x000ee20000000000 */
[----:B-1----:R-:W-:Y:S01]  /*27d0*/  FFMA R39, -R23, R0, 1 ;  /* 0x3f80000017277423 */ /* 0x002fe20000000100 */
[----:B------:R-:W-:Y:S01]  /*27e0*/  LEA R26, P2, R30, R15, 0x2 ;  /* 0x0000000f1e1a7211 */ /* 0x000fe200078410ff */
[----:B------:R2:W-:Y:S01]  /*27f0*/  REDG.E.ADD.F32.FTZ.RN.STRONG.GPU desc[UR10][R2.64], R35 ;  /* 0x00000023020079a6 */ /* 0x0005e2000c12f30a */
[----:B------:R-:W-:Y:S01]  /*2800*/  IADD3.X R27, PT, PT, RZ, R27, RZ, P1, !PT ;  /* 0x0000001bff1b7210 */ /* 0x000fe20000ffe4ff */
[----:B------:R-:W-:Y:S01]  /*2810*/  FFMA R0, R0, R39, R0 ;  /* 0x0000002700007223 */ /* 0x000fe20000000000 */
[----:B------:R-:W-:Y:S02]  /*2820*/  BSSY.RECONVERGENT B4, `(.L_x_52) ;  /* 0x000000a000047945 */ /* 0x000fe40003800200 */
[----:B------:R-:W-:Y:S01]  /*2830*/  LEA.HI.X R27, R30, R19, R27, 0x2, P2 ;  /* 0x000000131e1b7211 */ /* 0x000fe200010f141b */
[----:B------:R-:W-:-:S04]  /*2840*/  FFMA R31, R0, R34, RZ ;  /* 0x00000022001f7223 */ /* 0x000fc800000000ff */
[----:B0-----:R-:W-:-:S04]  /*2850*/  FFMA R24, -R23, R31, R34 ;  /* 0x0000001f17187223 */ /* 0x001fc80000000122 */
[----:B------:R-:W-:Y:S01]  /*2860*/  FFMA R0, R0, R24, R31 ;  /* 0x0000001800007223 */ /* 0x000fe2000000001f */
[----:B--23--:R-:W-:Y:S06]  /*2870*/  @!P0 BRA `(.L_x_53) ;  /* 0x0000000000108947 */ /* 0x00cfec0003800000 */
[----:B------:R-:W-:Y:S01]  /*2880*/  IMAD.MOV.U32 R3, RZ, RZ, R34 ;  /* 0x000000ffff037224 */ /* 0x000fe200078e0022 */
[----:B------:R-:W-:Y:S02]  /*2890*/  MOV R0, R23 ;  /* 0x0000001700007202 */ /* 0x000fe40000000f00 */
[----:B------:R-:W-:-:S07]  /*28a0*/  MOV R2, 0x28c0 ;  /* 0x000028c000027802 */ /* 0x000fce0000000f00 */
[----:B------:R-:W-:Y:S05]  /*28b0*/  CALL.REL.NOINC `($__internal_0_$__cuda_sm3x_div_rn_noftz_f32_slowpath) ;  /* 0x0000000000307944 */ /* 0x000fea0003c00000 */
.L_x_53:
[----:B------:R-:W-:Y:S05]  /*28c0*/  BSYNC.RECONVERGENT B4 ;  /* 0x0000000000047941 */ /* 0x000fea0003800200 */
.L_x_52:
[----:B------:R0:W-:Y:S02]  /*28d0*/  REDG.E.ADD.F32.FTZ.RN.STRONG.GPU desc[UR10][R26.64], R0 ;  /* 0x000000001a0079a6 */ /* 0x0001e4000c12f30a */
.L_x_7:
[----:B------:R-:W-:Y:S05]  /*28e0*/  BSYNC B2 ;  /* 0x0000000000027941 */ /* 0x000fea0003800000 */
.L_x_6:
[----:B------:R-:W-:-:S05]  /*28f0*/  VIADD R20, R20, 0x1 ;  /* 0x0000000114147836 */ /* 0x000fca0000000000 */
[----:B------:R-:W-:-:S13]  /*2900*/  ISETP.NE.AND P0, PT, R20, R13, PT ;  /* 0x0000000d1400720c */ /* 0x000fda0003f05270 */
[----:B------:R-:W-:Y:S05]  /*2910*/  @P0 BRA `(.L_x_54) ;  /* 0xffffffe0009c0947 */ /* 0x000fea000383ffff */
.L_x_5:
[----:B------:R-:W-:Y:S05]  /*2920*/  BSYNC B3 ;  /* 0x0000000000037941 */ /* 0x000fea0003800000 */
.L_x_4:
[----:B------:R-:W1:Y:S01]  /*2930*/  LDCU UR8, c[0x0][0x380] ;  /* 0x00007000ff0877ac */ /* 0x000e620008000800 */
[----:B------:R-:W-:-:S04]  /*2940*/  IADD3 R7, PT, PT, R6, R7, RZ ;  /* 0x0000000706077210 */ /* 0x000fc80007ffe0ff */
[----:B-1----:R-:W-:-:S13]  /*2950*/  ISETP.GE.AND P0, PT, R7, UR8, PT ;  /* 0x0000000807007c0c */ /* 0x002fda000bf06270 */
[----:B------:R-:W-:Y:S05]  /*2960*/  @!P0 BRA `(.L_x_55) ;  /* 0xffffffd800008947 */ /* 0x000fea000383ffff */
[----:B------:R-:W-:Y:S05]  /*2970*/  EXIT ;  /* 0x000000000000794d */ /* 0x000fea0003800000 */
        .weak           $__internal_0_$__cuda_sm3x_div_rn_noftz_f32_slowpath
        .type           $__internal_0_$__cuda_sm3x_div_rn_noftz_f32_slowpath,@function
        .size           $__internal_0_$__cuda_sm3x_div_rn_noftz_f32_slowpath,(.L_x_68 - $__internal_0_$__cuda_sm3x_div_rn_noftz_f32_slowpath)
$__internal_0_$__cuda_sm3x_div_rn_noftz_f32_slowpath:
[----:B------:R-:W-:Y:S01]  /*2980*/  SHF.R.U32.HI R36, RZ, 0x17, R0 ;  /* 0x00000017ff247819 */ /* 0x000fe20000011600 */
[----:B------:R-:W-:Y:S01]  /*2990*/  BSSY.RECONVERGENT B0, `(.L_x_56) ;  /* 0x0000062000007945 */ /* 0x000fe20003800200 */
[----:B------:R-:W-:Y:S02]  /*29a0*/  SHF.R.U32.HI R40, RZ, 0x17, R3 ;  /* 0x00000017ff287819 */ /* 0x000fe40000011603 */
[----:B------:R-:W-:Y:S02]  /*29b0*/  LOP3.LUT R36, R36, 0xff, RZ, 0xc0, !PT ;  /* 0x000000ff24247812 */ /* 0x000fe400078ec0ff */
[----:B------:R-:W-:-:S03]  /*29c0*/  LOP3.LUT R40, R40, 0xff, RZ, 0xc0, !PT ;  /* 0x000000ff28287812 */ /* 0x000fc600078ec0ff */
[----:B------:R-:W-:Y:S01]  /*29d0*/  VIADD R41, R36, 0xffffffff ;  /* 0xffffffff24297836 */ /* 0x000fe20000000000 */
[----:B------:R-:W-:-:S04]  /*29e0*/  IADD3 R42, PT, PT, R40, -0x1, RZ ;  /* 0xffffffff282a7810 */ /* 0x000fc80007ffe0ff */
[----:B------:R-:W-:-:S04]  /*29f0*/  ISETP.GT.U32.AND P1, PT, R41, 0xfd, PT ;  /* 0x000000fd2900780c */ /* 0x000fc80003f24070 */
[----:B------:R-:W-:-:S13]  /*2a00*/  ISETP.GT.U32.OR P1, PT, R42, 0xfd, P1 ;  /* 0x000000fd2a00780c */ /* 0x000fda0000f24470 */
[----:B------:R-:W-:Y:S01]  /*2a10*/  @!P1 IMAD.MOV.U32 R37, RZ, RZ, RZ ;  /* 0x000000ffff259224 */ /* 0x000fe200078e00ff */
[----:B------:R-:W-:Y:S06]  /*2a20*/  @!P1 BRA `(.L_x_57) ;  /* 0x00000000005c9947 */ /* 0x000fec0003800000 */
[----:B------:R-:W-:Y:S02]  /*2a30*/  FSETP.GTU.FTZ.AND P1, PT, |R3|, +INF , PT ;  /* 0x7f8000000300780b */ /* 0x000fe40003f3c200 */
[----:B------:R-:W-:-:S04]  /*2a40*/  FSETP.GTU.FTZ.AND P2, PT, |R0|, +INF , PT ;  /* 0x7f8000000000780b */ /* 0x000fc80003f5c200 */
[----:B------:R-:W-:-:S13]  /*2a50*/  PLOP3.LUT P1, PT, P1, P2, PT, 0xf8, 0x8f ;  /* 0x00000000008f781c */ /* 0x000fda0000f25f70 */
[----:B------:R-:W-:Y:S05]  /*2a60*/  @P1 BRA `(.L_x_58) ;  /* 0x00000004004c1947 */ /* 0x000fea0003800000 */
[----:B------:R-:W-:-:S13]  /*2a70*/  LOP3.LUT P1, RZ, R0, 0x7fffffff, R3, 0xc8, !PT ;  /* 0x7fffffff00ff7812 */ /* 0x000fda000782c803 */
[----:B------:R-:W-:Y:S05]  /*2a80*/  @!P1 BRA `(.L_x_59) ;  /* 0x00000004003c9947 */ /* 0x000fea0003800000 */
[C---:B------:R-:W-:Y:S02]  /*2a90*/  FSETP.NEU.FTZ.AND P3, PT, |R3|.reuse, +INF , PT ;  /* 0x7f8000000300780b */ /* 0x040fe40003f7d200 */
[----:B------:R-:W-:Y:S02]  /*2aa0*/  FSETP.NEU.FTZ.AND P2, PT, |R0|, +INF , PT ;  /* 0x7f8000000000780b */ /* 0x000fe40003f5d200 */
[----:B------:R-:W-:-:S11]  /*2ab0*/  FSETP.NEU.FTZ.AND P1, PT, |R3|, +INF , PT ;  /* 0x7f8000000300780b */ /* 0x000fd60003f3d200 */
[----:B------:R-:W-:Y:S05]  /*2ac0*/  @!P2 BRA !P3, `(.L_x_59) ;  /* 0x00000004002ca947 */ /* 0x000fea0005800000 */
[----:B------:R-:W-:-:S04]  /*2ad0*/  LOP3.LUT P3, RZ, R3, 0x7fffffff, RZ, 0xc0, !PT ;  /* 0x7fffffff03ff7812 */ /* 0x000fc8000786c0ff */
[----:B------:R-:W-:-:S13]  /*2ae0*/  PLOP3.LUT P2, PT, P2, P3, PT, 0x2f, 0xf2 ;  /* 0x0000000000f2781c */ /* 0x000fda0001746577 */
[----:B------:R-:W-:Y:S05]  /*2af0*/  @P2 BRA `(.L_x_60) ;  /* 0x0000000400182947 */ /* 0x000fea0003800000 */
[----:B------:R-:W-:-:S04]  /*2b00*/  LOP3.LUT P2, RZ, R0, 0x7fffffff, RZ, 0xc0, !PT ;  /* 0x7fffffff00ff7812 */ /* 0x000fc8000784c0ff */
[----:B------:R-:W-:-:S13]  /*2b10*/  PLOP3.LUT P1, PT, P1, P2, PT, 0x2f, 0xf2 ;  /* 0x0000000000f2781c */ /* 0x000fda0000f24577 */
[----:B------:R-:W-:Y:S05]  /*2b20*/  @P1 BRA `(.L_x_61) ;  /* 0x0000000400001947 */ /* 0x000fea0003800000 */
[----:B------:R-:W-:Y:S02]  /*2b30*/  ISETP.GE.AND P1, PT, R42, RZ, PT ;  /* 0x000000ff2a00720c */ /* 0x000fe40003f26270 */
[----:B------:R-:W-:-:S11]  /*2b40*/  ISETP.GE.AND P2, PT, R41, RZ, PT ;  /* 0x000000ff2900720c */ /* 0x000fd60003f46270 */
[----:B------:R-:W-:Y:S01]  /*2b50*/  @P1 MOV R37, RZ ;  /* 0x000000ff00251202 */ /* 0x000fe20000000f00 */
[----:B------:R-:W-:Y:S02]  /*2b60*/  @!P1 IMAD.MOV.U32 R37, RZ, RZ, -0x40 ;  /* 0xffffffc0ff259424 */ /* 0x000fe400078e00ff */
[----:B------:R-:W-:Y:S01]  /*2b70*/  @!P1 FFMA R3, R3, 1.84467440737095516160e+19, RZ ;  /* 0x5f80000003039823 */ /* 0x000fe200000000ff */
[----:B------:R-:W-:Y:S02]  /*2b80*/  @!P2 FFMA R0, R0, 1.84467440737095516160e+19, RZ ;  /* 0x5f8000000000a823 */ /* 0x000fe400000000ff */
[----:B------:R-:W-:-:S07]  /*2b90*/  @!P2 IADD3 R37, PT, PT, R37, 0x40, RZ ;  /* 0x000000402525a810 */ /* 0x000fce0007ffe0ff */
.L_x_57:
[----:B------:R-:W-:Y:S01]  /*2ba0*/  LEA R41, R36, 0xc0800000, 0x17 ;  /* 0xc080000024297811 */ /* 0x000fe200078eb8ff */
[----:B------:R-:W-:Y:S01]  /*2bb0*/  BSSY.RECONVERGENT B1, `(.L_x_62) ;  /* 0x0000036000017945 */ /* 0x000fe20003800200 */
[----:B------:R-:W-:-:S03]  /*2bc0*/  IADD3 R40, PT, PT, R40, -0x7f, RZ ;  /* 0xffffff8128287810 */ /* 0x000fc60007ffe0ff */
[----:B------:R-:W-:Y:S01]  /*2bd0*/  IMAD.IADD R44, R0, 0x1, -R41 ;  /* 0x00000001002c7824 */ /* 0x000fe200078e0a29 */
[C---:B------:R-:W-:Y:S01]  /*2be0*/  IADD3 R36, PT, PT, R40.reuse, 0x7f, -R36 ;  /* 0x0000007f28247810 */ /* 0x040fe20007ffe824 */
[----:B------:R-:W-:Y:S02]  /*2bf0*/  IMAD R0, R40, -0x800000, R3 ;  /* 0xff80000028007824 */ /* 0x000fe400078e0203 */
[----:B------:R-:W0:Y:S01]  /*2c00*/  MUFU.RCP R41, R44 ;  /* 0x0000002c00297308 */ /* 0x000e220000001000 */
[----:B------:R-:W-:Y:S01]  /*2c10*/  FADD.FTZ R43, -R44, -RZ ;  /* 0x800000ff2c2b7221 */ /* 0x000fe20000010100 */
[----:B------:R-:W-:-:S03]  /*2c20*/  IMAD.IADD R37, R36, 0x1, R37 ;  /* 0x0000000124257824 */ /* 0x000fc600078e0225 */
[----:B0-----:R-:W-:-:S04]  /*2c30*/  FFMA R42, R41, R43, 1 ;  /* 0x3f800000292a7423 */ /* 0x001fc8000000002b */
[----:B------:R-:W-:-:S04]  /*2c40*/  FFMA R41, R41, R42, R41 ;  /* 0x0000002a29297223 */ /* 0x000fc80000000029 */
[----:B------:R-:W-:-:S04]  /*2c50*/  FFMA R42, R0, R41, RZ ;  /* 0x00000029002a7223 */ /* 0x000fc800000000ff */
[----:B------:R-:W-:-:S04]  /*2c60*/  FFMA R3, R43, R42, R0 ;  /* 0x0000002a2b037223 */ /* 0x000fc80000000000 */
[----:B------:R-:W-:-:S04]  /*2c70*/  FFMA R42, R41, R3, R42 ;  /* 0x00000003292a7223 */ /* 0x000fc8000000002a */
[----:B------:R-:W-:-:S04]  /*2c80*/  FFMA R43, R43, R42, R0 ;  /* 0x0000002a2b2b7223 */ /* 0x000fc80000000000 */
[----:B------:R-:W-:-:S05]  /*2c90*/  FFMA R0, R41, R43, R42 ;  /* 0x0000002b29007223 */ /* 0x000fca000000002a */
[----:B------:R-:W-:-:S04]  /*2ca0*/  SHF.R.U32.HI R3, RZ, 0x17, R0 ;  /* 0x00000017ff037819 */ /* 0x000fc80000011600 */
[----:B------:R-:W-:-:S04]  /*2cb0*/  LOP3.LUT R36, R3, 0xff, RZ, 0xc0, !PT ;  /* 0x000000ff03247812 */ /* 0x000fc800078ec0ff */
[----:B------:R-:W-:-:S05]  /*2cc0*/  IADD3 R3, PT, PT, R36, R37, RZ ;  /* 0x0000002524037210 */ /* 0x000fca0007ffe0ff */
[----:B------:R-:W-:-:S05]  /*2cd0*/  VIADD R36, R3, 0xffffffff ;  /* 0xffffffff03247836 */ /* 0x000fca0000000000 */
[----:B------:R-:W-:-:S13]  /*2ce0*/  ISETP.GE.U32.AND P1, PT, R36, 0xfe, PT ;  /* 0x000000fe2400780c */ /* 0x000fda0003f26070 */
[----:B------:R-:W-:Y:S05]  /*2cf0*/  @!P1 BRA `(.L_x_63) ;  /* 0x0000000000809947 */ /* 0x000fea0003800000 */
[----:B------:R-:W-:-:S13]  /*2d00*/  ISETP.GT.AND P1, PT, R3, 0xfe, PT ;  /* 0x000000fe0300780c */ /* 0x000fda0003f24270 */
[----:B------:R-:W-:Y:S05]  /*2d10*/  @P1 BRA `(.L_x_64) ;  /* 0x00000000006c1947 */ /* 0x000fea0003800000 */
[----:B------:R-:W-:-:S13]  /*2d20*/  ISETP.GE.AND P1, PT, R3, 0x1, PT ;  /* 0x000000010300780c */ /* 0x000fda0003f26270 */
[----:B------:R-:W-:Y:S05]  /*2d30*/  @P1 BRA `(.L_x_65) ;  /* 0x0000000000741947 */ /* 0x000fea0003800000 */
[----:B------:R-:W-:Y:S02]  /*2d40*/  ISETP.GE.AND P1, PT, R3, -0x18, PT ;  /* 0xffffffe80300780c */ /* 0x000fe40003f26270 */
[----:B------:R-:W-:-:S11]  /*2d50*/  LOP3.LUT R0, R0, 0x80000000, RZ, 0xc0, !PT ;  /* 0x8000000000007812 */ /* 0x000fd600078ec0ff */
[----:B------:R-:W-:Y:S05]  /*2d60*/  @!P1 BRA `(.L_x_65) ;  /* 0x0000000000689947 */ /* 0x000fea0003800000 */
[CCC-:B------:R-:W-:Y:S01]  /*2d70*/  FFMA.RZ R36, R41.reuse, R43.reuse, R42.reuse ;  /* 0x0000002b29247223 */ /* 0x1c0fe2000000c02a */
[CCC-:B------:R-:W-:Y:S01]  /*2d80*/  FFMA.RP R37, R41.reuse, R43.reuse, R42.reuse ;  /* 0x0000002b29257223 */ /* 0x1c0fe2000000802a */
[----:B------:R-:W-:Y:S01]  /*2d90*/  FFMA.RM R42, R41, R43, R42 ;  /* 0x0000002b292a7223 */ /* 0x000fe2000000402a */
[C---:B------:R-:W-:Y:S02]  /*2da0*/  IADD3 R40, PT, PT, R3.reuse, 0x20, RZ ;  /* 0x0000002003287810 */ /* 0x040fe40007ffe0ff */
[----:B------:R-:W-:Y:S02]  /*2db0*/  LOP3.LUT R36, R36, 0x7fffff, RZ, 0xc0, !PT ;  /* 0x007fffff24247812 */ /* 0x000fe400078ec0ff */
[C---:B------:R-:W-:Y:S02]  /*2dc0*/  ISETP.NE.AND P3, PT, R3.reuse, RZ, PT ;  /* 0x000000ff0300720c */ /* 0x040fe40003f65270 */
[----:B------:R-:W-:Y:S02]  /*2dd0*/  LOP3.LUT R41, R36, 0x800000, RZ, 0xfc, !PT ;  /* 0x0080000024297812 */ /* 0x000fe400078efcff */
[----:B------:R-:W-:Y:S01]  /*2de0*/  ISETP.NE.AND P2, PT, R3, RZ, PT ;  /* 0x000000ff0300720c */ /* 0x000fe20003f45270 */
[----:B------:R-:W-:Y:S01]  /*2df0*/  IMAD.MOV R3, RZ, RZ, -R3 ;  /* 0x000000ffff037224 */ /* 0x000fe200078e0a03 */
[----:B------:R-:W-:-:S02]  /*2e00*/  SHF.L.U32 R40, R41, R40, RZ ;  /* 0x0000002829287219 */ /* 0x000fc400000006ff */
[----:B------:R-:W-:Y:S02]  /*2e10*/  FSETP.NEU.FTZ.AND P1, PT, R37, R42, PT ;  /* 0x0000002a2500720b */ /* 0x000fe40003f3d000 */
[----:B------:R-:W-:Y:S02]  /*2e20*/  SEL R36, R3, RZ, P3 ;  /* 0x000000ff03247207 */ /* 0x000fe40001800000 */
[----:B------:R-:W-:Y:S02]  /*2e30*/  ISETP.NE.AND P2, PT, R40, RZ, P2 ;  /* 0x000000ff2800720c */ /* 0x000fe40001745270 */
[----:B------:R-:W-:Y:S02]  /*2e40*/  SHF.R.U32.HI R40, RZ, R36, R41 ;  /* 0x00000024ff287219 */ /* 0x000fe40000011629 */
[----:B------:R-:W-:Y:S02]  /*2e50*/  PLOP3.LUT P1, PT, P1, P2, PT, 0xf8, 0x8f ;  /* 0x00000000008f781c */ /* 0x000fe40000f25f70 */
[----:B------:R-:W-:-:S02]  /*2e60*/  SHF.R.U32.HI R36, RZ, 0x1, R40 ;  /* 0x00000001ff247819 */ /* 0x000fc40000011628 */
[----:B------:R-:W-:-:S04]  /*2e70*/  SEL R3, RZ, 0x1, !P1 ;  /* 0x00000001ff037807 */ /* 0x000fc80004800000 */
[----:B------:R-:W-:-:S04]  /*2e80*/  LOP3.LUT R3, R3, 0x1, R36, 0xf8, !PT ;  /* 0x0000000103037812 */ /* 0x000fc800078ef824 */
[----:B------:R-:W-:-:S04]  /*2e90*/  LOP3.LUT R3, R3, R40, RZ, 0xc0, !PT ;  /* 0x0000002803037212 */ /* 0x000fc800078ec0ff */
[----:B------:R-:W-:-:S04]  /*2ea0*/  IADD3 R3, PT, PT, R36, R3, RZ ;  /* 0x0000000324037210 */ /* 0x000fc80007ffe0ff */
[----:B------:R-:W-:Y:S01]  /*2eb0*/  LOP3.LUT R0, R3, R0, RZ, 0xfc, !PT ;  /* 0x0000000003007212 */ /* 0x000fe200078efcff */
[----:B------:R-:W-:Y:S06]  /*2ec0*/  BRA `(.L_x_65) ;  /* 0x0000000000107947 */ /* 0x000fec0003800000 */
.L_x_64:
[----:B------:R-:W-:-:S04]  /*2ed0*/  LOP3.LUT R0, R0, 0x80000000, RZ, 0xc0, !PT ;  /* 0x8000000000007812 */ /* 0x000fc800078ec0ff */
[----:B------:R-:W-:Y:S01]  /*2ee0*/  LOP3.LUT R0, R0, 0x7f800000, RZ, 0xfc, !PT ;  /* 0x7f80000000007812 */ /* 0x000fe200078efcff */
[----:B------:R-:W-:Y:S06]  /*2ef0*/  BRA `(.L_x_65) ;  /* 0x0000000000047947 */ /* 0x000fec0003800000 */
.L_x_63:
[----:B------:R-:W-:-:S07]  /*2f00*/  IMAD R0, R37, 0x800000, R0 ;  /* 0x0080000025007824 */ /* 0x000fce00078e0200 */
.L_x_65:
[----:B------:R-:W-:Y:S05]  /*2f10*/  BSYNC.RECONVERGENT B1 ;  /* 0x0000000000017941 */ /* 0x000fea0003800200 */
.L_x_62:
[----:B------:R-:W-:Y:S05]  /*2f20*/  BRA `(.L_x_66) ;  /* 0x0000000000207947 */ /* 0x000fea0003800000 */
.L_x_61:
[----:B------:R-:W-:-:S04]  /*2f30*/  LOP3.LUT R0, R0, 0x80000000, R3, 0x48, !PT ;  /* 0x8000000000007812 */ /* 0x000fc800078e4803 */
[----:B------:R-:W-:Y:S01]  /*2f40*/  LOP3.LUT R0, R0, 0x7f800000, RZ, 0xfc, !PT ;  /* 0x7f80000000007812 */ /* 0x000fe200078efcff */
[----:B------:R-:W-:Y:S06]  /*2f50*/  BRA `(.L_x_66) ;  /* 0x0000000000147947 */ /* 0x000fec0003800000 */
.L_x_60:
[----:B------:R-:W-:Y:S01]  /*2f60*/  LOP3.LUT R0, R0, 0x80000000, R3, 0x48, !PT ;  /* 0x8000000000007812 */ /* 0x000fe200078e4803 */
[----:B------:R-:W-:Y:S06]  /*2f70*/  BRA `(.L_x_66) ;  /* 0x00000000000c7947 */ /* 0x000fec0003800000 */
.L_x_59:
[----:B------:R-:W0:Y:S01]  /*2f80*/  MUFU.RSQ R0, -QNAN ;  /* 0xffc0000000007908 */ /* 0x000e220000001400 */
[----:B------:R-:W-:Y:S05]  /*2f90*/  BRA `(.L_x_66) ;  /* 0x0000000000047947 */ /* 0x000fea0003800000 */
.L_x_58:
[----:B------:R-:W-:-:S07]  /*2fa0*/  FADD.FTZ R0, R3, R0 ;  /* 0x0000000003007221 */ /* 0x000fce0000010000 */
.L_x_66:
[----:B------:R-:W-:Y:S05]  /*2fb0*/  BSYNC.RECONVERGENT B0 ;  /* 0x0000000000007941 */ /* 0x000fea0003800200 */
.L_x_56:
[----:B------:R-:W-:-:S04]  /*2fc0*/  HFMA2 R3, -RZ, RZ, 0, 0 ;  /* 0x00000000ff037431 */ /* 0x000fc800000001ff */
[----:B0-----:R-:W-:Y:S05]  /*2fd0*/  RET.REL.NODEC R2 `(roi_align_backward_kernel) ;  /* 0xffffffd002087950 */ /* 0x001fea0003c3ffff */
.L_x_67:
[----:B------:R-:W-:-:S00]  /*2fe0*/  BRA `(.L_x_67) ;  /* 0xfffffffc00fc7947 */ /* 0x000fc0000383ffff */
[----:B------:R-:W-:-:S00]  /*2ff0*/  NOP ;  /* 0x0000000000007918 */ /* 0x000fc00000000000 */
        /* <DEDUP_REMOVED lines=8> */
.L_x_68:


//--------------------- .nv.shared.reserved.0     --------------------------
	.section	.nv.shared.reserved.0,"aw",@nobits
	.weak		__nv_reservedSMEM_offset_0_alias
	.size		__nv_reservedSMEM_offset_0_alias, 0, 64
	.other		__nv_reservedSMEM_offset_0_alias,@"STO_CUDA_RESERVED_SHARED STV_DEFAULT"
__nv_reservedSMEM_offset_0_alias:
	.zero		0
	.zero		64


//--------------------- .nv.constant0.roi_align_backward_kernel --------------------------
	.section	.nv.constant0.roi_align_backward_kernel,"a",@progbits
	.sectionflags	@""
	.align	4
.nv.constant0.roi_align_backward_kernel:
	.zero		964


//--------------------- SYMBOLS --------------------------

	.type		.nv.reservedSmem.offset0,@object
	.size		.nv.reservedSmem.offset0,0x4
